// auto-generated by cutlass_sweep.gemm — config: {"arch": "sm_90", "cluster_m": 2, "cluster_n": 1, "dtype": "int8", "dtype_b": "int8", "layout": "nt", "stages": 0, "tile_k": 128, "tile_m": 128, "tile_n": 112}
#include "cutlass/cutlass.h"
#include "cutlass/gemm/collective/collective_builder.hpp"
#include "cutlass/gemm/device/gemm_universal_adapter.h"
#include "cutlass/gemm/kernel/gemm_universal.hpp"
#include "cutlass/epilogue/collective/collective_builder.hpp"

using ElemA = int8_t;
using ElemB = int8_t;
using ElemCD = int8_t;
using Acc  = int32_t;
using TileShape    = cute::Shape<cute::_128, cute::_112, cute::_128>;
using ClusterShape = cute::Shape<cute::_2, cute::_1, cute::_1>;

using CollectiveEpilogue = typename cutlass::epilogue::collective::CollectiveBuilder<
    cutlass::arch::Sm90, cutlass::arch::OpClassTensorOp,
    TileShape, ClusterShape,
    cutlass::epilogue::collective::EpilogueTileAuto,
    Acc, Acc,
    ElemCD, cutlass::layout::RowMajor, 128 / cutlass::sizeof_bits<ElemCD>::value,
    ElemCD, cutlass::layout::RowMajor, 128 / cutlass::sizeof_bits<ElemCD>::value,
    cutlass::epilogue::collective::EpilogueScheduleAuto
  >::CollectiveOp;

using CollectiveMainloop = typename cutlass::gemm::collective::CollectiveBuilder<
    cutlass::arch::Sm90, cutlass::arch::OpClassTensorOp,
    ElemA, cutlass::layout::RowMajor, 128 / cutlass::sizeof_bits<ElemA>::value,
    ElemB, cutlass::layout::ColumnMajor, 128 / cutlass::sizeof_bits<ElemB>::value,
    Acc,
    TileShape, ClusterShape,
    cutlass::gemm::collective::StageCountAutoCarveout<static_cast<int>(sizeof(typename CollectiveEpilogue::SharedStorage))>,
    cutlass::gemm::collective::KernelScheduleAuto
  >::CollectiveOp;

using GemmKernel = cutlass::gemm::kernel::GemmUniversal<
    cute::Shape<int,int,int,int>,
    CollectiveMainloop,
    CollectiveEpilogue
>;
using Gemm = cutlass::gemm::device::GemmUniversalAdapter<GemmKernel>;

// Force the device kernel symbol into the cubin without needing a host main.
auto* _anchor = &cutlass::device_kernel<GemmKernel>;


// ===== COMPILED SASS (sm_90a) =====

	.target	sm_90a

	.elftype	@"ET_EXEC"


//--------------------- .note.nv.tkinfo           --------------------------
	.section	.note.nv.tkinfo,"",@"SHT_NOTE"
	.sectionflags	@"SHF_NOTE_NV_TKINFO"
	.tkinfo
        /*0018*/ 	.word	0x00000002
        /*0030*/ 	.string	""
        /*0030*/ 	.string	"ptxas"
        /*0030*/ 	.string	"Cuda compilation tools, release 13.0, V13.0.88"
        /*0030*/ 	.string	"Build cuda_13.0.r13.0/compiler.36424714_0"
        /*0030*/ 	.string	"-arch sm_90a -m 64 "



//--------------------- .note.nv.cuinfo           --------------------------
	.section	.note.nv.cuinfo,"",@"SHT_NOTE"
	.sectionflags	@"SHF_NOTE_NV_CUINFO"
        /*0018*/ 	.short	0x0002
        /*001a*/ 	.short	0x005a
        /*001c*/ 	.short	0x0082
	.zero		2


//--------------------- .nv.info                  --------------------------
	.section	.nv.info,"",@"SHT_CUDA_INFO"
	.align	4


	//----- nvinfo : EIATTR_REGCOUNT
	.align		4
        /*0000*/ 	.byte	0x04, 0x2f
        /*0002*/ 	.short	(.L_15 - .L_14)
	.align		4
.L_14:
        /*0004*/ 	.word	index@(_ZN7cutlass13device_kernelINS_4gemm6kernel13GemmUniversalIN4cute5tupleIJiiiiEEENS1_10collective13CollectiveMmaINS1_34MainloopSm90TmaGmmaWarpSpecializedILi7ENS5_IJNS4_1CILi2EEENSA_ILi1EEESC_EEENS1_35KernelTmaWarpSpecializedCooperativeEEENS5_IJNSA_ILi128EEENSA_ILi112EEESG_EEEaNS5_IJlSC_lEEEaSJ_NS4_8TiledMMAINS4_8MMA_AtomIJNS4_4SM904GMMA26MMA_64x16x32_S32S8S8_SS_TNEEEENS4_6LayoutISD_NS5_IJSC_NSA_ILi0EEESR_EEEEENS5_IJNS4_10UnderscoreESU_SU_EEEEENS4_13SM90_TMA_LOADENS4_14ComposedLayoutINS4_7SwizzleILi3ELi4ELi3EEENS4_18smem_ptr_flag_bitsILi8EEENSQ_INS5_IJNSA_ILi8EEESG_EEENS5_IJSG_SC_EEEEEEEvNS4_8identityENS4_23SM90_TMA_LOAD_MULTICASTES17_vS18_EENS_8epilogue10collective6detail29Sm90TmaWarpSpecializedAdapterINS1C_15DefaultEpilogueIaSJ_SJ_NS1B_6thread17LinearCombinationIaLi1EiiLNS1G_9ScaleType4KindE0ELNS_15FloatRoundStyleE2EaEENS1_15EpilogueDefaultEEEEEvvEEEEvNT_6ParamsE)
        /*0008*/ 	.word	0x000000a8


	//----- nvinfo : EIATTR_FRAME_SIZE
	.align		4
.L_15:
        /*000c*/ 	.byte	0x04, 0x11
        /*000e*/ 	.short	(.L_17 - .L_16)
	.align		4
.L_16:
        /*0010*/ 	.word	index@(_ZN7cutlass13device_kernelINS_4gemm6kernel13GemmUniversalIN4cute5tupleIJiiiiEEENS1_10collective13CollectiveMmaINS1_34MainloopSm90TmaGmmaWarpSpecializedILi7ENS5_IJNS4_1CILi2EEENSA_ILi1EEESC_EEENS1_35KernelTmaWarpSpecializedCooperativeEEENS5_IJNSA_ILi128EEENSA_ILi112EEESG_EEEaNS5_IJlSC_lEEEaSJ_NS4_8TiledMMAINS4_8MMA_AtomIJNS4_4SM904GMMA26MMA_64x16x32_S32S8S8_SS_TNEEEENS4_6LayoutISD_NS5_IJSC_NSA_ILi0EEESR_EEEEENS5_IJNS4_10UnderscoreESU_SU_EEEEENS4_13SM90_TMA_LOADENS4_14ComposedLayoutINS4_7SwizzleILi3ELi4ELi3EEENS4_18smem_ptr_flag_bitsILi8EEENSQ_INS5_IJNSA_ILi8EEESG_EEENS5_IJSG_SC_EEEEEEEvNS4_8identityENS4_23SM90_TMA_LOAD_MULTICASTES17_vS18_EENS_8epilogue10collective6detail29Sm90TmaWarpSpecializedAdapterINS1C_15DefaultEpilogueIaSJ_SJ_NS1B_6thread17LinearCombinationIaLi1EiiLNS1G_9ScaleType4KindE0ELNS_15FloatRoundStyleE2EaEENS1_15EpilogueDefaultEEEEEvvEEEEvNT_6ParamsE)
        /*0014*/ 	.word	0x00000000


	//----- nvinfo : EIATTR_MIN_STACK_SIZE
	.align		4
.L_17:
        /*0018*/ 	.byte	0x04, 0x12
        /*001a*/ 	.short	(.L_19 - .L_18)
	.align		4
.L_18:
        /*001c*/ 	.word	index@(_ZN7cutlass13device_kernelINS_4gemm6kernel13GemmUniversalIN4cute5tupleIJiiiiEEENS1_10collective13CollectiveMmaINS1_34MainloopSm90TmaGmmaWarpSpecializedILi7ENS5_IJNS4_1CILi2EEENSA_ILi1EEESC_EEENS1_35KernelTmaWarpSpecializedCooperativeEEENS5_IJNSA_ILi128EEENSA_ILi112EEESG_EEEaNS5_IJlSC_lEEEaSJ_NS4_8TiledMMAINS4_8MMA_AtomIJNS4_4SM904GMMA26MMA_64x16x32_S32S8S8_SS_TNEEEENS4_6LayoutISD_NS5_IJSC_NSA_ILi0EEESR_EEEEENS5_IJNS4_10UnderscoreESU_SU_EEEEENS4_13SM90_TMA_LOADENS4_14ComposedLayoutINS4_7SwizzleILi3ELi4ELi3EEENS4_18smem_ptr_flag_bitsILi8EEENSQ_INS5_IJNSA_ILi8EEESG_EEENS5_IJSG_SC_EEEEEEEvNS4_8identityENS4_23SM90_TMA_LOAD_MULTICASTES17_vS18_EENS_8epilogue10collective6detail29Sm90TmaWarpSpecializedAdapterINS1C_15DefaultEpilogueIaSJ_SJ_NS1B_6thread17LinearCombinationIaLi1EiiLNS1G_9ScaleType4KindE0ELNS_15FloatRoundStyleE2EaEENS1_15EpilogueDefaultEEEEEvvEEEEvNT_6ParamsE)
        /*0020*/ 	.word	0x00000000
.L_19:


//--------------------- .nv.compat                --------------------------
	.section	.nv.compat,"",@"SHT_CUDA_COMPAT_INFO"
	.align	4
        /*0000*/ 	.byte	0x02, 0x09, 0x01, 0x00, 0x02, 0x02, 0x04, 0x00, 0x02, 0x05, 0x05, 0x00, 0x03, 0x07, 0x01, 0x01
        /*0010*/ 	.byte	0x02, 0x03, 0x01, 0x00, 0x02, 0x06, 0x01, 0x00, 0x04, 0x0b, 0x08, 0x00, 0x00, 0x00, 0x00, 0x00
        /*0020*/ 	.byte	0x00, 0x00, 0x00, 0x00


//--------------------- .nv.info._ZN7cutlass13device_kernelINS_4gemm6kernel13GemmUniversalIN4cute5tupleIJiiiiEEENS1_10collective13CollectiveMmaINS1_34MainloopSm90TmaGmmaWarpSpecializedILi7ENS5_IJNS4_1CILi2EEENSA_ILi1EEESC_EEENS1_35KernelTmaWarpSpecializedCooperativeEEENS5_IJNSA_ILi128EEENSA_ILi112EEESG_EEEaNS5_IJlSC_lEEEaSJ_NS4_8TiledMMAINS4_8MMA_AtomIJNS4_4SM904GMMA26MMA_64x16x32_S32S8S8_SS_TNEEEENS4_6LayoutISD_NS5_IJSC_NSA_ILi0EEESR_EEEEENS5_IJNS4_10UnderscoreESU_SU_EEEEENS4_13SM90_TMA_LOADENS4_14ComposedLayoutINS4_7SwizzleILi3ELi4ELi3EEENS4_18smem_ptr_flag_bitsILi8EEENSQ_INS5_IJNSA_ILi8EEESG_EEENS5_IJSG_SC_EEEEEEEvNS4_8identityENS4_23SM90_TMA_LOAD_MULTICASTES17_vS18_EENS_8epilogue10collective6detail29Sm90TmaWarpSpecializedAdapterINS1C_15DefaultEpilogueIaSJ_SJ_NS1B_6thread17LinearCombinationIaLi1EiiLNS1G_9ScaleType4KindE0ELNS_15FloatRoundStyleE2EaEENS1_15EpilogueDefaultEEEEEvvEEEEvNT_6ParamsE --------------------------
	.section	.nv.info._ZN7cutlass13device_kernelINS_4gemm6kernel13GemmUniversalIN4cute5tupleIJiiiiEEENS1_10collective13CollectiveMmaINS1_34MainloopSm90TmaGmmaWarpSpecializedILi7ENS5_IJNS4_1CILi2EEENSA_ILi1EEESC_EEENS1_35KernelTmaWarpSpecializedCooperativeEEENS5_IJNSA_ILi128EEENSA_ILi112EEESG_EEEaNS5_IJlSC_lEEEaSJ_NS4_8TiledMMAINS4_8MMA_AtomIJNS4_4SM904GMMA26MMA_64x16x32_S32S8S8_SS_TNEEEENS4_6LayoutISD_NS5_IJSC_NSA_ILi0EEESR_EEEEENS5_IJNS4_10UnderscoreESU_SU_EEEEENS4_13SM90_TMA_LOADENS4_14ComposedLayoutINS4_7SwizzleILi3ELi4ELi3EEENS4_18smem_ptr_flag_bitsILi8EEENSQ_INS5_IJNSA_ILi8EEESG_EEENS5_IJSG_SC_EEEEEEEvNS4_8identityENS4_23SM90_TMA_LOAD_MULTICASTES17_vS18_EENS_8epilogue10collective6detail29Sm90TmaWarpSpecializedAdapterINS1C_15DefaultEpilogueIaSJ_SJ_NS1B_6thread17LinearCombinationIaLi1EiiLNS1G_9ScaleType4KindE0ELNS_15FloatRoundStyleE2EaEENS1_15EpilogueDefaultEEEEEvvEEEEvNT_6ParamsE,"",@"SHT_CUDA_INFO"
	.sectionflags	@""
	.align	4


	//----- nvinfo : EIATTR_CUDA_API_VERSION
	.align		4
        /*0000*/ 	.byte	0x04, 0x37
        /*0002*/ 	.short	(.L_21 - .L_20)
.L_20:
        /*0004*/ 	.word	0x00000082


	//----- nvinfo : EIATTR_KPARAM_INFO
	.align		4
.L_21:
        /*0008*/ 	.byte	0x04, 0x17
        /*000a*/ 	.short	(.L_23 - .L_22)
.L_22:
        /*000c*/ 	.word	0x00000000
        /*0010*/ 	.short	0x0000
        /*0012*/ 	.short	0x0070
        /*0014*/ 	.byte	0x00, 0xf0, 0x01, 0x10


	//----- nvinfo : EIATTR_SPARSE_MMA_MASK
	.align		4
.L_23:
        /*0018*/ 	.byte	0x03, 0x50
        /*001a*/ 	.short	0x0000


	//----- nvinfo : EIATTR_MAXREG_COUNT
	.align		4
        /*001c*/ 	.byte	0x03, 0x1b
        /*001e*/ 	.short	0x00a8


	//----- nvinfo : EIATTR_NUM_BARRIERS
	.align		4
        /*0020*/ 	.byte	0x02, 0x4c
        /*0022*/ 	.byte	0x01
	.zero		1


	//----- nvinfo : EIATTR_EXTERNS
	.align		4
        /*0024*/ 	.byte	0x04, 0x0f
        /*0026*/ 	.short	(.L_25 - .L_24)


	//   ....[0]....
	.align		4
.L_24:
        /*0028*/ 	.word	index@(__assertfail)


	//----- nvinfo : EIATTR_MERCURY_ISA_VERSION
	.align		4
.L_25:
        /*002c*/ 	.byte	0x03, 0x5f
        /*002e*/ 	.short	0x0101


	//----- nvinfo : EIATTR_INT_WARP_WIDE_INSTR_OFFSETS
	.align		4
        /*0030*/ 	.byte	0x04, 0x31
        /*0032*/ 	.short	(.L_27 - .L_26)


	//   ....[0]....
.L_26:
        /*0034*/ 	.word	0x000004e0


	//   ....[1]....
        /*0038*/ 	.word	0x00000510


	//   ....[2]....
        /*003c*/ 	.word	0x000006d0


	//----- nvinfo : EIATTR_COOP_GROUP_MASK_REGIDS
	.align		4
.L_27:
        /*0040*/ 	.byte	0x04, 0x29
        /*0042*/ 	.short	(.L_29 - .L_28)


	//   ....[0]....
.L_28:
        /*0044*/ 	.word	0xffffffff


	//   ....[1]....
        /*0048*/ 	.word	0xffffffff


	//   ....[2]....
        /*004c*/ 	.word	0xffffffff


	//   ....[3]....
        /*0050*/ 	.word	0xffffffff


	//   ....[4]....
        /*0054*/ 	.word	0xffffffff


	//   ....[5]....
        /*0058*/ 	.word	0xffffffff


	//----- nvinfo : EIATTR_COOP_GROUP_INSTR_OFFSETS
	.align		4
.L_29:
        /*005c*/ 	.byte	0x04, 0x28
        /*005e*/ 	.short	(.L_31 - .L_30)


	//   ....[0]....
.L_30:
        /*0060*/ 	.word	0x00000060


	//   ....[1]....
        /*0064*/ 	.word	0x00000070


	//   ....[2]....
        /*0068*/ 	.word	0x00000130


	//   ....[3]....
        /*006c*/ 	.word	0x00000330


	//   ....[4]....
        /*0070*/ 	.word	0x00000850


	//   ....[5]....
        /*0074*/ 	.word	0x00001280


	//----- nvinfo : EIATTR_REG_RECONFIG
	.align		4
.L_31:
        /*0078*/ 	.byte	0x01, 0x54
	.zero		2


	//----- nvinfo : EIATTR_SYSCALL_OFFSETS
	.align		4
        /*007c*/ 	.byte	0x04, 0x46
        /*007e*/ 	.short	(.L_33 - .L_32)


	//   ....[0]....
.L_32:
        /*0080*/ 	.word	0x00001440


	//----- nvinfo : EIATTR_MBARRIER_INSTR_OFFSETS
	.align		4
.L_33:
        /*0084*/ 	.byte	0x04, 0x39
        /*0086*/ 	.short	(.L_35 - .L_34)


	//   ....[0]....
.L_34:
        /*0088*/ 	.word	0x00000230
        /*008c*/ 	.word	0x000000ff
        /*0090*/ 	.word	0x00000000
        /*0094*/ 	.short	0x0100
        /*0096*/ 	.byte	0x08
	.zero		1


	//   ....[1]....
        /*0098*/ 	.word	0x00000240
        /*009c*/ 	.word	0x000000ff
        /*00a0*/ 	.word	0x00000038
        /*00a4*/ 	.short	0x0100
        /*00a6*/ 	.byte	0x08
	.zero		1


	//   ....[2]....
        /*00a8*/ 	.word	0x00000250
        /*00ac*/ 	.word	0x000000ff
        /*00b0*/ 	.word	0x00000008
        /*00b4*/ 	.short	0x0100
        /*00b6*/ 	.byte	0x08
	.zero		1


	//   ....[3]....
        /*00b8*/ 	.word	0x00000260
        /*00bc*/ 	.word	0x000000ff
        /*00c0*/ 	.word	0x00000040
        /*00c4*/ 	.short	0x0100
        /*00c6*/ 	.byte	0x08
	.zero		1


	//   ....[4]....
        /*00c8*/ 	.word	0x00000270
        /*00cc*/ 	.word	0x000000ff
        /*00d0*/ 	.word	0x00000010
        /*00d4*/ 	.short	0x0100
        /*00d6*/ 	.byte	0x08
	.zero		1


	//   ....[5]....
        /*00d8*/ 	.word	0x00000280
        /*00dc*/ 	.word	0x000000ff
        /*00e0*/ 	.word	0x00000048
        /*00e4*/ 	.short	0x0100
        /*00e6*/ 	.byte	0x08
	.zero		1


	//   ....[6]....
        /*00e8*/ 	.word	0x00000290
        /*00ec*/ 	.word	0x000000ff
        /*00f0*/ 	.word	0x00000018
        /*00f4*/ 	.short	0x0100
        /*00f6*/ 	.byte	0x08
	.zero		1


	//   ....[7]....
        /*00f8*/ 	.word	0x000002a0
        /*00fc*/ 	.word	0x000000ff
        /*0100*/ 	.word	0x00000050
        /*0104*/ 	.short	0x0100
        /*0106*/ 	.byte	0x08
	.zero		1


	//   ....[8]....
        /*0108*/ 	.word	0x000002b0
        /*010c*/ 	.word	0x000000ff
        /*0110*/ 	.word	0x00000020
        /*0114*/ 	.short	0x0100
        /*0116*/ 	.byte	0x08
	.zero		1


	//   ....[9]....
        /*0118*/ 	.word	0x000002c0
        /*011c*/ 	.word	0x000000ff
        /*0120*/ 	.word	0x00000058
        /*0124*/ 	.short	0x0100
        /*0126*/ 	.byte	0x08
	.zero		1


	//   ....[10]....
        /*0128*/ 	.word	0x000002d0
        /*012c*/ 	.word	0x000000ff
        /*0130*/ 	.word	0x00000028
        /*0134*/ 	.short	0x0100
        /*0136*/ 	.byte	0x08
	.zero		1


	//   ....[11]....
        /*0138*/ 	.word	0x000002e0
        /*013c*/ 	.word	0x000000ff
        /*0140*/ 	.word	0x00000060
        /*0144*/ 	.short	0x0100
        /*0146*/ 	.byte	0x08
	.zero		1


	//   ....[12]....
        /*0148*/ 	.word	0x000002f0
        /*014c*/ 	.word	0x000000ff
        /*0150*/ 	.word	0x00000030
        /*0154*/ 	.short	0x0100
        /*0156*/ 	.byte	0x08
	.zero		1


	//   ....[13]....
        /*0158*/ 	.word	0x00000300
        /*015c*/ 	.word	0x000000ff
        /*0160*/ 	.word	0x00000068
        /*0164*/ 	.short	0x0100
        /*0166*/ 	.byte	0x08
	.zero		1


	//   ....[14]....
        /*0168*/ 	.word	0x00000750
        /*016c*/ 	.word	0x000000ff
        /*0170*/ 	.word	0x00000080
        /*0174*/ 	.short	0x0100
        /*0176*/ 	.byte	0x06
	.zero		1


	//   ....[15]....
        /*0178*/ 	.word	0x000007e0
        /*017c*/ 	.word	0x000000ff
        /*0180*/ 	.word	0x00000088
        /*0184*/ 	.short	0x0100
        /*0186*/ 	.byte	0x06
	.zero		1


	//   ....[16]....
        /*0188*/ 	.word	0x00001510
        /*018c*/ 	.word	0x00000003
        /*0190*/ 	.word	0x00000000
        /*0194*/ 	.short	0x010a
        /*0196*/ 	.byte	0x3f
	.zero		1


	//   ....[17]....
        /*0198*/ 	.word	0x00001550
        /*019c*/ 	.word	0x00000003
        /*01a0*/ 	.word	0x00000000
        /*01a4*/ 	.short	0x010a
        /*01a6*/ 	.byte	0x3f
	.zero		1


	//   ....[18]....
        /*01a8*/ 	.word	0x000022f0
        /*01ac*/ 	.word	0x00000005
        /*01b0*/ 	.word	0x00000000
        /*01b4*/ 	.short	0x010a
        /*01b6*/ 	.byte	0x3f
	.zero		1


	//   ....[19]....
        /*01b8*/ 	.word	0x00002330
        /*01bc*/ 	.word	0x00000005
        /*01c0*/ 	.word	0x00000000
        /*01c4*/ 	.short	0x010a
        /*01c6*/ 	.byte	0x3f
	.zero		1


	//   ....[20]....
        /*01c8*/ 	.word	0x00002e90
        /*01cc*/ 	.word	0x00000005
        /*01d0*/ 	.word	0x00000000
        /*01d4*/ 	.short	0x0101
        /*01d6*/ 	.byte	0x3f
	.zero		1


	//   ....[21]....
        /*01d8*/ 	.word	0x000030d0
        /*01dc*/ 	.word	0x00000003
        /*01e0*/ 	.word	0x00000000
        /*01e4*/ 	.short	0x0101
        /*01e6*/ 	.byte	0x3f
	.zero		1


	//   ....[22]....
        /*01e8*/ 	.word	0x00007330
        /*01ec*/ 	.word	0x00000017
        /*01f0*/ 	.word	0x00000038
        /*01f4*/ 	.short	0x010a
        /*01f6*/ 	.byte	0x3f
	.zero		1


	//   ....[23]....
        /*01f8*/ 	.word	0x000076e0
        /*01fc*/ 	.word	0x0000000e
        /*0200*/ 	.word	0x00000088
        /*0204*/ 	.short	0x0101
        /*0206*/ 	.byte	0x3f
	.zero		1


	//   ....[24]....
        /*0208*/ 	.word	0x00007e20
        /*020c*/ 	.word	0x00000007
        /*0210*/ 	.word	0x00000000
        /*0214*/ 	.short	0x010a
        /*0216*/ 	.byte	0x3f
	.zero		1


	//   ....[25]....
        /*0218*/ 	.word	0x00007ea0
        /*021c*/ 	.word	0x00000008
        /*0220*/ 	.word	0x00000000
        /*0224*/ 	.short	0x010a
        /*0226*/ 	.byte	0x3f
	.zero		1


	//   ....[26]....
        /*0228*/ 	.word	0x00007f30
        /*022c*/ 	.word	0x00000009
        /*0230*/ 	.word	0x00000000
        /*0234*/ 	.short	0x010a
        /*0236*/ 	.byte	0x3f
	.zero		1


	//   ....[27]....
        /*0238*/ 	.word	0x00007fc0
        /*023c*/ 	.word	0x00000008
        /*0240*/ 	.word	0x00000000
        /*0244*/ 	.short	0x010a
        /*0246*/ 	.byte	0x3f
	.zero		1


	//   ....[28]....
        /*0248*/ 	.word	0x00008050
        /*024c*/ 	.word	0x00000009
        /*0250*/ 	.word	0x00000000
        /*0254*/ 	.short	0x010a
        /*0256*/ 	.byte	0x3f
	.zero		1


	//   ....[29]....
        /*0258*/ 	.word	0x000080e0
        /*025c*/ 	.word	0x00000006
        /*0260*/ 	.word	0x00000000
        /*0264*/ 	.short	0x010a
        /*0266*/ 	.byte	0x3f
	.zero		1


	//   ....[30]....
        /*0268*/ 	.word	0x00008170
        /*026c*/ 	.word	0x00000003
        /*0270*/ 	.word	0x00000000
        /*0274*/ 	.short	0x010a
        /*0276*/ 	.byte	0x3f
	.zero		1


	//   ....[31]....
        /*0278*/ 	.word	0x000081d0
        /*027c*/ 	.word	0x00000003
        /*0280*/ 	.word	0x00000000
        /*0284*/ 	.short	0x010a
        /*0286*/ 	.byte	0x3f
	.zero		1


	//   ....[32]....
        /*0288*/ 	.word	0x00008220
        /*028c*/ 	.word	0x00000005
        /*0290*/ 	.word	0x00000000
        /*0294*/ 	.short	0x010a
        /*0296*/ 	.byte	0x3f
	.zero		1


	//   ....[33]....
        /*0298*/ 	.word	0x000082f0
        /*029c*/ 	.word	0x00000017
        /*02a0*/ 	.word	0x00000038
        /*02a4*/ 	.short	0x010a
        /*02a6*/ 	.byte	0x3f
	.zero		1


	//   ....[34]....
        /*02a8*/ 	.word	0x000083c0
        /*02ac*/ 	.word	0x00000007
        /*02b0*/ 	.word	0x00000000
        /*02b4*/ 	.short	0x010a
        /*02b6*/ 	.byte	0x3f
	.zero		1


	//   ....[35]....
        /*02b8*/ 	.word	0x00008410
        /*02bc*/ 	.word	0x00000008
        /*02c0*/ 	.word	0x00000000
        /*02c4*/ 	.short	0x010a
        /*02c6*/ 	.byte	0x3f
	.zero		1


	//   ....[36]....
        /*02c8*/ 	.word	0x00008460
        /*02cc*/ 	.word	0x00000009
        /*02d0*/ 	.word	0x00000000
        /*02d4*/ 	.short	0x010a
        /*02d6*/ 	.byte	0x3f
	.zero		1


	//   ....[37]....
        /*02d8*/ 	.word	0x000084b0
        /*02dc*/ 	.word	0x00000008
        /*02e0*/ 	.word	0x00000000
        /*02e4*/ 	.short	0x010a
        /*02e6*/ 	.byte	0x3f
	.zero		1


	//   ....[38]....
        /*02e8*/ 	.word	0x00008500
        /*02ec*/ 	.word	0x00000009
        /*02f0*/ 	.word	0x00000000
        /*02f4*/ 	.short	0x010a
        /*02f6*/ 	.byte	0x3f
	.zero		1


	//   ....[39]....
        /*02f8*/ 	.word	0x00008550
        /*02fc*/ 	.word	0x00000006
        /*0300*/ 	.word	0x00000000
        /*0304*/ 	.short	0x010a
        /*0306*/ 	.byte	0x3f
	.zero		1


	//----- nvinfo : EIATTR_NUM_MBARRIERS
	.align		4
.L_35:
        /*0308*/ 	.byte	0x03, 0x38
        /*030a*/ 	.short	0x0010


	//----- nvinfo : EIATTR_EXIT_INSTR_OFFSETS
	.align		4
        /*030c*/ 	.byte	0x04, 0x1c
        /*030e*/ 	.short	(.L_37 - .L_36)


	//   ....[0]....
.L_36:
        /*0310*/ 	.word	0x000009b0


	//   ....[1]....
        /*0314*/ 	.word	0x000011c0


	//   ....[2]....
        /*0318*/ 	.word	0x00006a40


	//   ....[3]....
        /*031c*/ 	.word	0x00006fa0


	//   ....[4]....
        /*0320*/ 	.word	0x000081c0


	//----- nvinfo : EIATTR_MAX_THREADS
	.align		4
.L_37:
        /*0324*/ 	.byte	0x04, 0x05
        /*0326*/ 	.short	(.L_39 - .L_38)
.L_38:
        /*0328*/ 	.word	0x00000180
        /*032c*/ 	.word	0x00000001
        /*0330*/ 	.word	0x00000001


	//----- nvinfo : EIATTR_CRS_STACK_SIZE
	.align		4
.L_39:
        /*0334*/ 	.byte	0x04, 0x1e
        /*0336*/ 	.short	(.L_41 - .L_40)
.L_40:
        /*0338*/ 	.word	0x00000000


	//----- nvinfo : EIATTR_CBANK_PARAM_SIZE
	.align		4
.L_41:
        /*033c*/ 	.byte	0x03, 0x19
        /*033e*/ 	.short	0x0470


	//----- nvinfo : EIATTR_PARAM_CBANK
	.align		4
        /*0340*/ 	.byte	0x04, 0x0a
        /*0342*/ 	.short	(.L_43 - .L_42)
	.align		4
.L_42:
        /*0344*/ 	.word	index@(.nv.constant0._ZN7cutlass13device_kernelINS_4gemm6kernel13GemmUniversalIN4cute5tupleIJiiiiEEENS1_10collective13CollectiveMmaINS1_34MainloopSm90TmaGmmaWarpSpecializedILi7ENS5_IJNS4_1CILi2EEENSA_ILi1EEESC_EEENS1_35KernelTmaWarpSpecializedCooperativeEEENS5_IJNSA_ILi128EEENSA_ILi112EEESG_EEEaNS5_IJlSC_lEEEaSJ_NS4_8TiledMMAINS4_8MMA_AtomIJNS4_4SM904GMMA26MMA_64x16x32_S32S8S8_SS_TNEEEENS4_6LayoutISD_NS5_IJSC_NSA_ILi0EEESR_EEEEENS5_IJNS4_10UnderscoreESU_SU_EEEEENS4_13SM90_TMA_LOADENS4_14ComposedLayoutINS4_7SwizzleILi3ELi4ELi3EEENS4_18smem_ptr_flag_bitsILi8EEENSQ_INS5_IJNSA_ILi8EEESG_EEENS5_IJSG_SC_EEEEEEEvNS4_8identityENS4_23SM90_TMA_LOAD_MULTICASTES17_vS18_EENS_8epilogue10collective6detail29Sm90TmaWarpSpecializedAdapterINS1C_15DefaultEpilogueIaSJ_SJ_NS1B_6thread17LinearCombinationIaLi1EiiLNS1G_9ScaleType4KindE0ELNS_15FloatRoundStyleE2EaEENS1_15EpilogueDefaultEEEEEvvEEEEvNT_6ParamsE)
        /*0348*/ 	.short	0x0210
        /*034a*/ 	.short	0x0470


	//----- nvinfo : EIATTR_SW_WAR
	.align		4
.L_43:
        /*034c*/ 	.byte	0x04, 0x36
        /*034e*/ 	.short	(.L_45 - .L_44)
.L_44:
        /*0350*/ 	.word	0x00000008
.L_45:


//--------------------- .nv.callgraph             --------------------------
	.section	.nv.callgraph,"",@"SHT_CUDA_CALLGRAPH"
	.align	4
	.sectionentsize	8
	.align		4
        /*0000*/ 	.word	0x00000000
	.align		4
        /*0004*/ 	.word	0xffffffff
	.align		4
        /*0008*/ 	.word	index@(_ZN7cutlass13device_kernelINS_4gemm6kernel13GemmUniversalIN4cute5tupleIJiiiiEEENS1_10collective13CollectiveMmaINS1_34MainloopSm90TmaGmmaWarpSpecializedILi7ENS5_IJNS4_1CILi2EEENSA_ILi1EEESC_EEENS1_35KernelTmaWarpSpecializedCooperativeEEENS5_IJNSA_ILi128EEENSA_ILi112EEESG_EEEaNS5_IJlSC_lEEEaSJ_NS4_8TiledMMAINS4_8MMA_AtomIJNS4_4SM904GMMA26MMA_64x16x32_S32S8S8_SS_TNEEEENS4_6LayoutISD_NS5_IJSC_NSA_ILi0EEESR_EEEEENS5_IJNS4_10UnderscoreESU_SU_EEEEENS4_13SM90_TMA_LOADENS4_14ComposedLayoutINS4_7SwizzleILi3ELi4ELi3EEENS4_18smem_ptr_flag_bitsILi8EEENSQ_INS5_IJNSA_ILi8EEESG_EEENS5_IJSG_SC_EEEEEEEvNS4_8identityENS4_23SM90_TMA_LOAD_MULTICASTES17_vS18_EENS_8epilogue10collective6detail29Sm90TmaWarpSpecializedAdapterINS1C_15DefaultEpilogueIaSJ_SJ_NS1B_6thread17LinearCombinationIaLi1EiiLNS1G_9ScaleType4KindE0ELNS_15FloatRoundStyleE2EaEENS1_15EpilogueDefaultEEEEEvvEEEEvNT_6ParamsE)
	.align		4
        /*000c*/ 	.word	index@(__assertfail)
	.align		4
        /*0010*/ 	.word	0x00000000
	.align		4
        /*0014*/ 	.word	0xfffffffe
	.align		4
        /*0018*/ 	.word	0x00000000
	.align		4
        /*001c*/ 	.word	0xfffffffd
	.align		4
        /*0020*/ 	.word	0x00000000
	.align		4
        /*0024*/ 	.word	0xfffffffc


//--------------------- .nv.constant4             --------------------------
	.section	.nv.constant4,"a",@progbits
	.align	8
	.align		8
.nv.constant4:
        /*0000*/ 	.dword	__assertfail
	.align		8
        /*0008*/ 	.dword	__unnamed_1
	.align		8
        /*0010*/ 	.dword	_ZN39_INTERNAL_da819d31_4_k_cu_0add1d58_65344cuda3std3__45__cpo5beginE
	.align		8
        /*0018*/ 	.dword	_ZN39_INTERNAL_da819d31_4_k_cu_0add1d58_65344cuda3std3__45__cpo3endE
	.align		8
        /*0020*/ 	.dword	_ZN39_INTERNAL_da819d31_4_k_cu_0add1d58_65344cuda3std3__45__cpo6cbeginE
	.align		8
        /*0028*/ 	.dword	_ZN39_INTERNAL_da819d31_4_k_cu_0add1d58_65344cuda3std3__45__cpo4cendE
	.align		8
        /*0030*/ 	.dword	_ZN39_INTERNAL_da819d31_4_k_cu_0add1d58_65344cuda3std3__441_GLOBAL__N__da819d31_4_k_cu_0add1d58_65346ignoreE
	.align		8
        /*0038*/ 	.dword	_ZN39_INTERNAL_da819d31_4_k_cu_0add1d58_65344cuda3std3__419piecewise_constructE
	.align		8
        /*0040*/ 	.dword	_ZN39_INTERNAL_da819d31_4_k_cu_0add1d58_65344cuda3std3__48in_placeE
	.align		8
        /*0048*/ 	.dword	_ZN39_INTERNAL_da819d31_4_k_cu_0add1d58_65344cuda3std6ranges3__45__cpo4swapE
	.align		8
        /*0050*/ 	.dword	_ZN39_INTERNAL_da819d31_4_k_cu_0add1d58_65344cuda3std6ranges3__45__cpo9iter_moveE
	.align		8
        /*0058*/ 	.dword	_ZN39_INTERNAL_da819d31_4_k_cu_0add1d58_65344cute7productE
	.align		8
        /*0060*/ 	.dword	_ZN39_INTERNAL_da819d31_4_k_cu_0add1d58_65344cute1_E
	.align		8
        /*0068*/ 	.dword	$str$22
	.align		8
        /*0070*/ 	.dword	$str$23


//--------------------- .text._ZN7cutlass13device_kernelINS_4gemm6kernel13GemmUniversalIN4cute5tupleIJiiiiEEENS1_10collective13CollectiveMmaINS1_34MainloopSm90TmaGmmaWarpSpecializedILi7ENS5_IJNS4_1CILi2EEENSA_ILi1EEESC_EEENS1_35KernelTmaWarpSpecializedCooperativeEEENS5_IJNSA_ILi128EEENSA_ILi112EEESG_EEEaNS5_IJlSC_lEEEaSJ_NS4_8TiledMMAINS4_8MMA_AtomIJNS4_4SM904GMMA26MMA_64x16x32_S32S8S8_SS_TNEEEENS4_6LayoutISD_NS5_IJSC_NSA_ILi0EEESR_EEEEENS5_IJNS4_10UnderscoreESU_SU_EEEEENS4_13SM90_TMA_LOADENS4_14ComposedLayoutINS4_7SwizzleILi3ELi4ELi3EEENS4_18smem_ptr_flag_bitsILi8EEENSQ_INS5_IJNSA_ILi8EEESG_EEENS5_IJSG_SC_EEEEEEEvNS4_8identityENS4_23SM90_TMA_LOAD_MULTICASTES17_vS18_EENS_8epilogue10collective6detail29Sm90TmaWarpSpecializedAdapterINS1C_15DefaultEpilogueIaSJ_SJ_NS1B_6thread17LinearCombinationIaLi1EiiLNS1G_9ScaleType4KindE0ELNS_15FloatRoundStyleE2EaEENS1_15EpilogueDefaultEEEEEvvEEEEvNT_6ParamsE --------------------------
	.section	.text._ZN7cutlass13device_kernelINS_4gemm6kernel13GemmUniversalIN4cute5tupleIJiiiiEEENS1_10collective13CollectiveMmaINS1_34MainloopSm90TmaGmmaWarpSpecializedILi7ENS5_IJNS4_1CILi2EEENSA_ILi1EEESC_EEENS1_35KernelTmaWarpSpecializedCooperativeEEENS5_IJNSA_ILi128EEENSA_ILi112EEESG_EEEaNS5_IJlSC_lEEEaSJ_NS4_8TiledMMAINS4_8MMA_AtomIJNS4_4SM904GMMA26MMA_64x16x32_S32S8S8_SS_TNEEEENS4_6LayoutISD_NS5_IJSC_NSA_ILi0EEESR_EEEEENS5_IJNS4_10UnderscoreESU_SU_EEEEENS4_13SM90_TMA_LOADENS4_14ComposedLayoutINS4_7SwizzleILi3ELi4ELi3EEENS4_18smem_ptr_flag_bitsILi8EEENSQ_INS5_IJNSA_ILi8EEESG_EEENS5_IJSG_SC_EEEEEEEvNS4_8identityENS4_23SM90_TMA_LOAD_MULTICASTES17_vS18_EENS_8epilogue10collective6detail29Sm90TmaWarpSpecializedAdapterINS1C_15DefaultEpilogueIaSJ_SJ_NS1B_6thread17LinearCombinationIaLi1EiiLNS1G_9ScaleType4KindE0ELNS_15FloatRoundStyleE2EaEENS1_15EpilogueDefaultEEEEEvvEEEEvNT_6ParamsE,"ax",@progbits
	.align	128
.text._ZN7cutlass13device_kernelINS_4gemm6kernel13GemmUniversalIN4cute5tupleIJiiiiEEENS1_10collective13CollectiveMmaINS1_34MainloopSm90TmaGmmaWarpSpecializedILi7ENS5_IJNS4_1CILi2EEENSA_ILi1EEESC_EEENS1_35KernelTmaWarpSpecializedCooperativeEEENS5_IJNSA_ILi128EEENSA_ILi112EEESG_EEEaNS5_IJlSC_lEEEaSJ_NS4_8TiledMMAINS4_8MMA_AtomIJNS4_4SM904GMMA26MMA_64x16x32_S32S8S8_SS_TNEEEENS4_6LayoutISD_NS5_IJSC_NSA_ILi0EEESR_EEEEENS5_IJNS4_10UnderscoreESU_SU_EEEEENS4_13SM90_TMA_LOADENS4_14ComposedLayoutINS4_7SwizzleILi3ELi4ELi3EEENS4_18smem_ptr_flag_bitsILi8EEENSQ_INS5_IJNSA_ILi8EEESG_EEENS5_IJSG_SC_EEEEEEEvNS4_8identityENS4_23SM90_TMA_LOAD_MULTICASTES17_vS18_EENS_8epilogue10collective6detail29Sm90TmaWarpSpecializedAdapterINS1C_15DefaultEpilogueIaSJ_SJ_NS1B_6thread17LinearCombinationIaLi1EiiLNS1G_9ScaleType4KindE0ELNS_15FloatRoundStyleE2EaEENS1_15EpilogueDefaultEEEEEvvEEEEvNT_6ParamsE:
        .type           _ZN7cutlass13device_kernelINS_4gemm6kernel13GemmUniversalIN4cute5tupleIJiiiiEEENS1_10collective13CollectiveMmaINS1_34MainloopSm90TmaGmmaWarpSpecializedILi7ENS5_IJNS4_1CILi2EEENSA_ILi1EEESC_EEENS1_35KernelTmaWarpSpecializedCooperativeEEENS5_IJNSA_ILi128EEENSA_ILi112EEESG_EEEaNS5_IJlSC_lEEEaSJ_NS4_8TiledMMAINS4_8MMA_AtomIJNS4_4SM904GMMA26MMA_64x16x32_S32S8S8_SS_TNEEEENS4_6LayoutISD_NS5_IJSC_NSA_ILi0EEESR_EEEEENS5_IJNS4_10UnderscoreESU_SU_EEEEENS4_13SM90_TMA_LOADENS4_14ComposedLayoutINS4_7SwizzleILi3ELi4ELi3EEENS4_18smem_ptr_flag_bitsILi8EEENSQ_INS5_IJNSA_ILi8EEESG_EEENS5_IJSG_SC_EEEEEEEvNS4_8identityENS4_23SM90_TMA_LOAD_MULTICASTES17_vS18_EENS_8epilogue10collective6detail29Sm90TmaWarpSpecializedAdapterINS1C_15DefaultEpilogueIaSJ_SJ_NS1B_6thread17LinearCombinationIaLi1EiiLNS1G_9ScaleType4KindE0ELNS_15FloatRoundStyleE2EaEENS1_15EpilogueDefaultEEEEEvvEEEEvNT_6ParamsE,@function
        .size           _ZN7cutlass13device_kernelINS_4gemm6kernel13GemmUniversalIN4cute5tupleIJiiiiEEENS1_10collective13CollectiveMmaINS1_34MainloopSm90TmaGmmaWarpSpecializedILi7ENS5_IJNS4_1CILi2EEENSA_ILi1EEESC_EEENS1_35KernelTmaWarpSpecializedCooperativeEEENS5_IJNSA_ILi128EEENSA_ILi112EEESG_EEEaNS5_IJlSC_lEEEaSJ_NS4_8TiledMMAINS4_8MMA_AtomIJNS4_4SM904GMMA26MMA_64x16x32_S32S8S8_SS_TNEEEENS4_6LayoutISD_NS5_IJSC_NSA_ILi0EEESR_EEEEENS5_IJNS4_10UnderscoreESU_SU_EEEEENS4_13SM90_TMA_LOADENS4_14ComposedLayoutINS4_7SwizzleILi3ELi4ELi3EEENS4_18smem_ptr_flag_bitsILi8EEENSQ_INS5_IJNSA_ILi8EEESG_EEENS5_IJSG_SC_EEEEEEEvNS4_8identityENS4_23SM90_TMA_LOAD_MULTICASTES17_vS18_EENS_8epilogue10collective6detail29Sm90TmaWarpSpecializedAdapterINS1C_15DefaultEpilogueIaSJ_SJ_NS1B_6thread17LinearCombinationIaLi1EiiLNS1G_9ScaleType4KindE0ELNS_15FloatRoundStyleE2EaEENS1_15EpilogueDefaultEEEEEvvEEEEvNT_6ParamsE,(.L_x_193 - _ZN7cutlass13device_kernelINS_4gemm6kernel13GemmUniversalIN4cute5tupleIJiiiiEEENS1_10collective13CollectiveMmaINS1_34MainloopSm90TmaGmmaWarpSpecializedILi7ENS5_IJNS4_1CILi2EEENSA_ILi1EEESC_EEENS1_35KernelTmaWarpSpecializedCooperativeEEENS5_IJNSA_ILi128EEENSA_ILi112EEESG_EEEaNS5_IJlSC_lEEEaSJ_NS4_8TiledMMAINS4_8MMA_AtomIJNS4_4SM904GMMA26MMA_64x16x32_S32S8S8_SS_TNEEEENS4_6LayoutISD_NS5_IJSC_NSA_ILi0EEESR_EEEEENS5_IJNS4_10UnderscoreESU_SU_EEEEENS4_13SM90_TMA_LOADENS4_14ComposedLayoutINS4_7SwizzleILi3ELi4ELi3EEENS4_18smem_ptr_flag_bitsILi8EEENSQ_INS5_IJNSA_ILi8EEESG_EEENS5_IJSG_SC_EEEEEEEvNS4_8identityENS4_23SM90_TMA_LOAD_MULTICASTES17_vS18_EENS_8epilogue10collective6detail29Sm90TmaWarpSpecializedAdapterINS1C_15DefaultEpilogueIaSJ_SJ_NS1B_6thread17LinearCombinationIaLi1EiiLNS1G_9ScaleType4KindE0ELNS_15FloatRoundStyleE2EaEENS1_15EpilogueDefaultEEEEEvvEEEEvNT_6ParamsE)
        .other          _ZN7cutlass13device_kernelINS_4gemm6kernel13GemmUniversalIN4cute5tupleIJiiiiEEENS1_10collective13CollectiveMmaINS1_34MainloopSm90TmaGmmaWarpSpecializedILi7ENS5_IJNS4_1CILi2EEENSA_ILi1EEESC_EEENS1_35KernelTmaWarpSpecializedCooperativeEEENS5_IJNSA_ILi128EEENSA_ILi112EEESG_EEEaNS5_IJlSC_lEEEaSJ_NS4_8TiledMMAINS4_8MMA_AtomIJNS4_4SM904GMMA26MMA_64x16x32_S32S8S8_SS_TNEEEENS4_6LayoutISD_NS5_IJSC_NSA_ILi0EEESR_EEEEENS5_IJNS4_10UnderscoreESU_SU_EEEEENS4_13SM90_TMA_LOADENS4_14ComposedLayoutINS4_7SwizzleILi3ELi4ELi3EEENS4_18smem_ptr_flag_bitsILi8EEENSQ_INS5_IJNSA_ILi8EEESG_EEENS5_IJSG_SC_EEEEEEEvNS4_8identityENS4_23SM90_TMA_LOAD_MULTICASTES17_vS18_EENS_8epilogue10collective6detail29Sm90TmaWarpSpecializedAdapterINS1C_15DefaultEpilogueIaSJ_SJ_NS1B_6thread17LinearCombinationIaLi1EiiLNS1G_9ScaleType4KindE0ELNS_15FloatRoundStyleE2EaEENS1_15EpilogueDefaultEEEEEvvEEEEvNT_6ParamsE,@"STO_CUDA_ENTRY STV_DEFAULT"
_ZN7cutlass13device_kernelINS_4gemm6kernel13GemmUniversalIN4cute5tupleIJiiiiEEENS1_10collective13CollectiveMmaINS1_34MainloopSm90TmaGmmaWarpSpecializedILi7ENS5_IJNS4_1CILi2EEENSA_ILi1EEESC_EEENS1_35KernelTmaWarpSpecializedCooperativeEEENS5_IJNSA_ILi128EEENSA_ILi112EEESG_EEEaNS5_IJlSC_lEEEaSJ_NS4_8TiledMMAINS4_8MMA_AtomIJNS4_4SM904GMMA26MMA_64x16x32_S32S8S8_SS_TNEEEENS4_6LayoutISD_NS5_IJSC_NSA_ILi0EEESR_EEEEENS5_IJNS4_10UnderscoreESU_SU_EEEEENS4_13SM90_TMA_LOADENS4_14ComposedLayoutINS4_7SwizzleILi3ELi4ELi3EEENS4_18smem_ptr_flag_bitsILi8EEENSQ_INS5_IJNSA_ILi8EEESG_EEENS5_IJSG_SC_EEEEEEEvNS4_8identityENS4_23SM90_TMA_LOAD_MULTICASTES17_vS18_EENS_8epilogue10collective6detail29Sm90TmaWarpSpecializedAdapterINS1C_15DefaultEpilogueIaSJ_SJ_NS1B_6thread17LinearCombinationIaLi1EiiLNS1G_9ScaleType4KindE0ELNS_15FloatRoundStyleE2EaEENS1_15EpilogueDefaultEEEEEvvEEEEvNT_6ParamsE:
[----:B------:R-:W0:Y:S01]  /*0000*/  LDC R1, c[0x0][0x28] ;  /* 0x00000a00ff017b82 */ /* 0x000e220000000800 */
[----:B------:R-:W1:Y:S01]  /*0010*/  S2R R18, SR_TID.X ;  /* 0x0000000000127919 */ /* 0x000e620000002100 */
[----:B------:R-:W-:Y:S01]  /*0020*/  ELECT P0, URZ, PT ;  /* 0x00000000003f782f */ /* 0x000fe20003800000 */
[----:B------:R-:W-:Y:S01]  /*0030*/  BSSY B0, `(.L_x_0) ;  /* 0x000000f000007945 */ /* 0x000fe20003800000 */
[--C-:B-1----:R-:W-:Y:S02]  /*0040*/  SHF.R.U32.HI R0, RZ, 0x5, R18.reuse ;  /* 0x00000005ff007819 */ /* 0x102fe40000011612 */
[----:B------:R-:W-:-:S03]  /*0050*/  SHF.R.U32.HI R3, RZ, 0x7, R18 ;  /* 0x00000007ff037819 */ /* 0x000fc60000011612 */
[----:B------:R-:W1:Y:S04]  /*0060*/  SHFL.IDX PT, R2, R0, RZ, 0x1f ;  /* 0x00001fff00027589 */ /* 0x000e6800000e0000 */
[----:B------:R2:W3:Y:S01]  /*0070*/  SHFL.IDX PT, R5, R3, RZ, 0x1f ;  /* 0x00001fff03057589 */ /* 0x0004e200000e0000 */
[----:B-1----:R-:W-:-:S13]  /*0080*/  ISETP.NE.OR P0, PT, R2, RZ, !P0 ;  /* 0x000000ff0200720c */ /* 0x002fda0004705670 */
[----:B0-23--:R-:W-:Y:S05]  /*0090*/  @P0 BRA `(.L_x_1) ;  /* 0x0000000000200947 */ /* 0x00dfea0003800000 */
[----:B------:R-:W-:Y:S02]  /*00a0*/  ULDC.64 UR4, c[0x0][0x198] ;  /* 0x0000660000047ab9 */ /* 0x000fe40000000a00 */
[----:B------:R-:W-:Y:S02]  /*00b0*/  UIADD3 UR6, UP0, UR4, 0xf0, URZ ;  /* 0x000000f004067890 */ /* 0x000fe4000ff1e03f */
[----:B------:R-:W-:Y:S02]  /*00c0*/  UIADD3 UR4, UP1, UR4, 0x1f0, URZ ;  /* 0x000001f004047890 */ /* 0x000fe4000ff3e03f */
[----:B------:R-:W-:Y:S02]  /*00d0*/  UIADD3.X UR7, URZ, UR5, URZ, UP0, !UPT ;  /* 0x000000053f077290 */ /* 0x000fe400087fe43f */
[----:B------:R-:W-:-:S07]  /*00e0*/  UIADD3.X UR5, URZ, UR5, URZ, UP1, !UPT ;  /* 0x000000053f057290 */ /* 0x000fce0008ffe43f */
[----:B------:R0:W-:Y:S02]  /*00f0*/  UTMACCTL.PF [UR6] ;  /* 0x00000000060079b9 */ /* 0x0001e40008040000 */
[----:B------:R0:W-:Y:S02]  /*0100*/  UTMACCTL.PF [UR4] ;  /* 0x00000000040079b9 */ /* 0x0001e40008040000 */
[----:B0-----:R-:W-:Y:S01]  /*0110*/  NOP ;  /* 0x0000000000007918 */ /* 0x001fe20000000000 */
.L_x_1:
[----:B------:R-:W-:Y:S05]  /*0120*/  BSYNC B0 ;  /* 0x0000000000007941 */ /* 0x000fea0003800000 */
.L_x_0:
[----:B------:R-:W0:Y:S02]  /*0130*/  SHFL.IDX PT, R3, R0, RZ, 0x1f ;  /* 0x00001fff00037589 */ /* 0x000e2400000e0000 */
[----:B0-----:R-:W-:-:S13]  /*0140*/  ISETP.NE.AND P0, PT, R3, RZ, PT ;  /* 0x000000ff0300720c */ /* 0x001fda0003f05270 */
[----:B------:R-:W-:Y:S05]  /*0150*/  @P0 BRA `(.L_x_2) ;  /* 0x0000000000700947 */ /* 0x000fea0003800000 */
[----:B------:R-:W0:Y:S01]  /*0160*/  S2UR UR8, SR_CgaCtaId ;  /* 0x00000000000879c3 */ /* 0x000e220000008800 */
[----:B------:R-:W-:Y:S01]  /*0170*/  UMOV UR4, 0x400 ;  /* 0x0000040000047882 */ /* 0x000fe20000000000 */
[----:B------:R-:W-:Y:S01]  /*0180*/  UMOV UR5, 0x1 ;  /* 0x0000000100057882 */ /* 0x000fe20000000000 */
[----:B------:R-:W-:Y:S01]  /*0190*/  UMOV UR6, 0x4 ;  /* 0x0000000400067882 */ /* 0x000fe20000000000 */
[----:B------:R-:W-:Y:S01]  /*01a0*/  ELECT P0, URZ, PT ;  /* 0x00000000003f782f */ /* 0x000fe20003800000 */
[----:B------:R-:W-:-:S04]  /*01b0*/  UIADD3 UR6, -UR6, 0x100000, URZ ;  /* 0x0010000006067890 */ /* 0x000fc8000fffe13f */
[----:B------:R-:W-:Y:S02]  /*01c0*/  USHF.L.U32 UR7, UR6, 0xb, URZ ;  /* 0x0000000b06077899 */ /* 0x000fe4000800063f */
[----:B------:R-:W-:Y:S02]  /*01d0*/  USHF.L.U32 UR6, UR6, 0x1, URZ ;  /* 0x0000000106067899 */ /* 0x000fe4000800063f */
[----:B0-----:R-:W-:Y:S02]  /*01e0*/  ULEA UR8, UR8, UR4, 0x18 ;  /* 0x0000000408087291 */ /* 0x001fe4000f8ec03f */
[----:B------:R-:W-:-:S04]  /*01f0*/  UIADD3 UR4, -UR5, 0x100000, URZ ;  /* 0x0010000005047890 */ /* 0x000fc8000fffe13f */
[----:B------:R-:W-:Y:S02]  /*0200*/  USHF.L.U32 UR5, UR4, 0xb, URZ ;  /* 0x0000000b04057899 */ /* 0x000fe4000800063f */
[----:B------:R-:W-:Y:S01]  /*0210*/  USHF.L.U32 UR4, UR4, 0x1, URZ ;  /* 0x0000000104047899 */ /* 0x000fe2000800063f */
[----:B------:R-:W0:Y:S11]  /*0220*/  FENCE.VIEW.ASYNC.S ;  /* 0x00000000000073c6 */ /* 0x000e360000000000 */
[----:B0-----:R0:W1:Y:S01]  /*0230*/  SYNCS.EXCH.64 URZ, [UR8], UR4 ;  /* 0x00000004083f75b2 */ /* 0x0010620008000100 */
[----:B------:R0:W2:Y:S01]  /*0240*/  SYNCS.EXCH.64 URZ, [UR8+0x38], UR6 ;  /* 0x00003806083f75b2 */ /* 0x0000a20008000100 */
[----:B------:R0:W3:Y:S01]  /*0250*/  SYNCS.EXCH.64 URZ, [UR8+0x8], UR4 ;  /* 0x00000804083f75b2 */ /* 0x0000e20008000100 */
[----:B------:R0:W4:Y:S01]  /*0260*/  SYNCS.EXCH.64 URZ, [UR8+0x40], UR6 ;  /* 0x00004006083f75b2 */ /* 0x0001220008000100 */
[----:B------:R0:W0:Y:S01]  /*0270*/  SYNCS.EXCH.64 URZ, [UR8+0x10], UR4 ;  /* 0x00001004083f75b2 */ /* 0x0000220008000100 */
        /* <DEDUP_REMOVED lines=9> */
[----:B------:R-:W-:Y:S01]  /*0310*/  NOP ;  /* 0x0000000000007918 */ /* 0x000fe20000000000 */
.L_x_2:
[----:B------:R-:W-:Y:S01]  /*0320*/  SHF.R.S32.HI R7, RZ, 0x1f, R18 ;  /* 0x0000001fff077819 */ /* 0x000fe20000011412 */
[----:B------:R-:W5:Y:S01]  /*0330*/  SHFL.IDX PT, R0, R0, RZ, 0x1f ;  /* 0x00001fff00007589 */ /* 0x000f6200000e0000 */
[----:B0-----:R-:W0:Y:S01]  /*0340*/  S2UR UR8, SR_CTAID.X ;  /* 0x00000000000879c3 */ /* 0x001e220000002500 */
[----:B------:R-:W-:Y:S02]  /*0350*/  ELECT P0, URZ, PT ;  /* 0x00000000003f782f */ /* 0x000fe40003800000 */
[----:B------:R-:W-:Y:S01]  /*0360*/  LEA.HI R7, R7, R18, RZ, 0x7 ;  /* 0x0000001207077211 */ /* 0x000fe200078f38ff */
[----:B------:R-:W1:Y:S01]  /*0370*/  S2R R4, SR_CTAID.Y ;  /* 0x0000000000047919 */ /* 0x000e620000002600 */
[----:B------:R-:W-:Y:S01]  /*0380*/  SHF.R.S32.HI R8, RZ, 0x1f, R3 ;  /* 0x0000001fff087819 */ /* 0x000fe20000011403 */
[----:B------:R-:W-:Y:S01]  /*0390*/  ULDC UR4, c[0x0][0x150] ;  /* 0x0000540000047ab9 */ /* 0x000fe20000000800 */
[----:B------:R-:W-:Y:S01]  /*03a0*/  LOP3.LUT R7, R7, 0xffffff80, RZ, 0xc0, !PT ;  /* 0xffffff8007077812 */ /* 0x000fe200078ec0ff */
[----:B------:R-:W-:Y:S01]  /*03b0*/  NOP ;  /* 0x0000000000007918 */ /* 0x000fe20000000000 */
[----:B------:R-:W-:Y:S01]  /*03c0*/  LEA.HI R8, R8, R3, RZ, 0x2 ;  /* 0x0000000308087211 */ /* 0x000fe200078f10ff */
[----:B------:R-:W2:Y:S01]  /*03d0*/  LDC R10, c[0x0][0x144] ;  /* 0x00005100ff0a7b82 */ /* 0x000ea20000000800 */
[----:B------:R-:W-:Y:S01]  /*03e0*/  NOP ;  /* 0x0000000000007918 */ /* 0x000fe20000000000 */
[----:B------:R-:W-:Y:S01]  /*03f0*/  IMAD.IADD R6, R18, 0x1, -R7 ;  /* 0x0000000112067824 */ /* 0x000fe200078e0a07 */
[----:B------:R-:W-:Y:S01]  /*0400*/  LOP3.LUT R8, R8, 0x3ffffffc, RZ, 0xc0, !PT ;  /* 0x3ffffffc08087812 */ /* 0x000fe200078ec0ff */
[----:B------:R-:W-:Y:S01]  /*0410*/  IMAD.MOV.U32 R23, RZ, RZ, 0x1 ;  /* 0x00000001ff177424 */ /* 0x000fe200078e00ff */
[----:B------:R-:W-:-:S02]  /*0420*/  ISETP.NE.AND P3, PT, R5, RZ, PT ;  /* 0x000000ff0500720c */ /* 0x000fc40003f65270 */
[----:B------:R-:W-:Y:S01]  /*0430*/  SHF.R.S32.HI R7, RZ, 0x1f, R6 ;  /* 0x0000001fff077819 */ /* 0x000fe20000011406 */
[----:B------:R-:W-:Y:S01]  /*0440*/  IMAD.IADD R8, R3, 0x1, -R8 ;  /* 0x0000000103087824 */ /* 0x000fe200078e0a08 */
[----:B------:R-:W3:Y:S02]  /*0450*/  LDC R13, c[0x0][0x140] ;  /* 0x00005000ff0d7b82 */ /* 0x000ee40000000800 */
[----:B------:R-:W-:Y:S02]  /*0460*/  LEA.HI R7, R7, R6, RZ, 0x3 ;  /* 0x0000000607077211 */ /* 0x000fe400078f18ff */
[----:B-----5:R-:W-:Y:S02]  /*0470*/  ISETP.NE.OR P0, PT, R0, RZ, !P0 ;  /* 0x000000ff0000720c */ /* 0x020fe40004705670 */
[--C-:B------:R-:W-:Y:S02]  /*0480*/  SHF.R.S32.HI R0, RZ, 0x3, R7.reuse ;  /* 0x00000003ff007819 */ /* 0x100fe40000011407 */
[----:B------:R-:W-:-:S02]  /*0490*/  SHF.R.S32.HI R7, RZ, 0x1f, R7 ;  /* 0x0000001fff077819 */ /* 0x000fc40000011407 */
[----:B0-----:R-:W-:Y:S02]  /*04a0*/  I2FP.F32.U32 R9, UR8 ;  /* 0x0000000800097c45 */ /* 0x001fe40008201000 */
[----:B------:R-:W-:-:S03]  /*04b0*/  LEA.HI R7, R7, R0, RZ, 0x2 ;  /* 0x0000000007077211 */ /* 0x000fc600078f10ff */
[----:B------:R-:W-:Y:S01]  /*04c0*/  FMUL R9, R9, UR4 ;  /* 0x0000000409097c20 */ /* 0x000fe20008400000 */
[----:B------:R-:W-:Y:S01]  /*04d0*/  LOP3.LUT R7, R7, 0xfffffffc, RZ, 0xc0, !PT ;  /* 0xfffffffc07077812 */ /* 0x000fe200078ec0ff */
[----:B------:R-:W-:Y:S01]  /*04e0*/  VOTEU.ALL UP0, P0 ;  /* 0x00000000003f7886 */ /* 0x000fe20000000000 */
[----:B-1----:R-:W-:Y:S01]  /*04f0*/  I2FP.F32.U32 R3, R4 ;  /* 0x0000000400037245 */ /* 0x002fe20000201000 */
[----:B------:R-:W-:Y:S01]  /*0500*/  ULDC UR4, c[0x0][0x154] ;  /* 0x0000550000047ab9 */ /* 0x000fe20000000800 */
[----:B------:R-:W-:Y:S01]  /*0510*/  VOTEU.ALL UP1, P0 ;  /* 0x00000000003f7886 */ /* 0x000fe20000020000 */
[----:B------:R-:W0:Y:S01]  /*0520*/  F2I.U32.TRUNC.NTZ R9, R9 ;  /* 0x0000000900097305 */ /* 0x000e22000020f000 */
[----:B------:R-:W-:Y:S01]  /*0530*/  IMAD.IADD R7, R0, 0x1, -R7 ;  /* 0x0000000100077824 */ /* 0x000fe200078e0a07 */
[----:B------:R-:W1:Y:S01]  /*0540*/  @!UP0 S2UR UR7, SR_CgaCtaId ;  /* 0x00000000000789c3 */ /* 0x000e620000008800 */
[----:B------:R-:W-:Y:S01]  /*0550*/  FMUL R12, R3, UR4 ;  /* 0x00000004030c7c20 */ /* 0x000fe20008400000 */
[----:B------:R-:W-:Y:S01]  /*0560*/  UMOV UR4, 0x20 ;  /* 0x0000002000047882 */ /* 0x000fe20000000000 */
[----:B------:R-:W-:Y:S01]  /*0570*/  IMAD R8, R8, 0x4, R7 ;  /* 0x0000000408087824 */ /* 0x000fe200078e0207 */
[----:B------:R-:W-:Y:S01]  /*0580*/  @!UP0 UMOV UR6, 0x400 ;  /* 0x0000040000068882 */ /* 0x000fe20000000000 */
[----:B------:R-:W-:-:S04]  /*0590*/  @!UP0 UIADD3 UR4, -UR4, 0x100000, URZ ;  /* 0x0010000004048890 */ /* 0x000fc8000fffe13f */
[----:B------:R-:W-:Y:S02]  /*05a0*/  @!UP0 USHF.L.U32 UR5, UR4, 0xb, URZ ;  /* 0x0000000b04058899 */ /* 0x000fe4000800063f */
[----:B------:R-:W-:Y:S01]  /*05b0*/  @!UP0 USHF.L.U32 UR4, UR4, 0x1, URZ ;  /* 0x0000000104048899 */ /* 0x000fe2000800063f */
[----:B---3--:R-:W-:Y:S01]  /*05c0*/  ISETP.EQ.U32.AND P2, PT, R13, 0x1, PT ;  /* 0x000000010d00780c */ /* 0x008fe20003f42070 */
[----:B------:R-:W3:Y:S01]  /*05d0*/  F2I.U32.TRUNC.NTZ R12, R12 ;  /* 0x0000000c000c7305 */ /* 0x000ee2000020f000 */
[----:B------:R-:W-:Y:S01]  /*05e0*/  LEA.HI R0, R8, R8, RZ, 0x1 ;  /* 0x0000000808007211 */ /* 0x000fe200078f08ff */
[----:B------:R-:W5:Y:S03]  /*05f0*/  LDC R7, c[0x0][0x148] ;  /* 0x00005200ff077b82 */ /* 0x000f660000000800 */
[----:B------:R-:W-:Y:S01]  /*0600*/  LOP3.LUT R11, R0, 0xfffffffe, RZ, 0xc0, !PT ;  /* 0xfffffffe000b7812 */ /* 0x000fe200078ec0ff */
[----:B0-----:R-:W-:Y:S01]  /*0610*/  IMAD.MOV R15, RZ, RZ, -R9 ;  /* 0x000000ffff0f7224 */ /* 0x001fe200078e0a09 */
[----:B------:R-:W-:-:S03]  /*0620*/  SHF.R.S32.HI R9, RZ, 0x1f, R2 ;  /* 0x0000001fff097819 */ /* 0x000fc60000011402 */
[----:B--2---:R-:W-:Y:S01]  /*0630*/  IMAD R3, R10, R15, UR8 ;  /* 0x000000080a037e24 */ /* 0x004fe2000f8e020f */
[----:B------:R-:W-:Y:S01]  /*0640*/  LEA.HI R9, R9, R2, RZ, 0x2 ;  /* 0x0000000209097211 */ /* 0x000fe200078f10ff */
[C---:B------:R-:W-:Y:S02]  /*0650*/  IMAD.IADD R0, R8.reuse, 0x1, -R11 ;  /* 0x0000000108007824 */ /* 0x040fe400078e0a0b */
[----:B------:R-:W-:Y:S01]  /*0660*/  IMAD.SHL.U32 R11, R8, 0x4, RZ ;  /* 0x00000004080b7824 */ /* 0x000fe200078e00ff */
[----:B------:R-:W-:Y:S01]  /*0670*/  LOP3.LUT R9, R9, 0xfffffffc, RZ, 0xc0, !PT ;  /* 0xfffffffc09097812 */ /* 0x000fe200078ec0ff */
[----:B---3--:R-:W-:Y:S01]  /*0680*/  IMAD.MOV R24, RZ, RZ, -R12 ;  /* 0x000000ffff187224 */ /* 0x008fe200078e0a0c */
[----:B------:R-:W-:Y:S01]  /*0690*/  ISETP.NE.AND P4, PT, R0, R3, PT ;  /* 0x000000030000720c */ /* 0x000fe20003f85270 */
[----:B-1----:R-:W-:Y:S01]  /*06a0*/  @!UP0 ULEA UR6, UR7, UR6, 0x18 ;  /* 0x0000000607068291 */ /* 0x002fe2000f8ec03f */
[----:B------:R-:W-:Y:S01]  /*06b0*/  LOP3.LUT R22, R8, 0xc, R11, 0x78, !PT ;  /* 0x0000000c08167812 */ /* 0x000fe200078e780b */
[----:B------:R-:W-:Y:S01]  /*06c0*/  IMAD.IADD R0, R2, 0x1, -R9 ;  /* 0x0000000102007824 */ /* 0x000fe200078e0a09 */
[----:B------:R-:W-:Y:S01]  /*06d0*/  VOTEU.ALL UP0, P0 ;  /* 0x00000000003f7886 */ /* 0x000fe20000000000 */
[----:B------:R-:W-:Y:S01]  /*06e0*/  LOP3.LUT P0, RZ, R6, 0x7, RZ, 0xc0, !PT ;  /* 0x0000000706ff7812 */ /* 0x000fe2000780c0ff */
[----:B------:R-:W-:-:S02]  /*06f0*/  VIADD R6, R5, 0xffffffff ;  /* 0xffffffff05067836 */ /* 0x000fc40000000000 */
[----:B------:R-:W-:Y:S01]  /*0700*/  ISETP.NE.AND P1, PT, R0, 0x3, PT ;  /* 0x000000030000780c */ /* 0x000fe20003f25270 */
[----:B-----5:R-:W-:Y:S01]  /*0710*/  IMAD R9, R7, R24, R4 ;  /* 0x0000001807097224 */ /* 0x020fe200078e0204 */
[----:B------:R-:W-:Y:S02]  /*0720*/  ISETP.LT.U32.AND P0, PT, R22, 0x2, !P0 ;  /* 0x000000021600780c */ /* 0x000fe40004701070 */
[----:B------:R-:W-:Y:S01]  /*0730*/  ISETP.EQ.OR P1, PT, R0, RZ, !P1 ;  /* 0x000000ff0000720c */ /* 0x000fe20004f22670 */
[----:B------:R-:W0:Y:S02]  /*0740*/  FENCE.VIEW.ASYNC.S ;  /* 0x00000000000073c6 */ /* 0x000e240000000000 */
[----:B0-----:R0:W1:Y:S01]  /*0750*/  @!UP0 SYNCS.EXCH.64 URZ, [UR6+0x80], UR4 ;  /* 0x00008004063f85b2 */ /* 0x0010620008000100 */
[----:B------:R-:W-:Y:S02]  /*0760*/  @P4 LEA.HI R2, R22, R22, RZ, 0x1 ;  /* 0x0000001616024211 */ /* 0x000fe400078f08ff */
[----:B------:R-:W-:-:S02]  /*0770*/  ISETP.EQ.AND P1, PT, R5, RZ, P1 ;  /* 0x000000ff0500720c */ /* 0x000fc40000f22270 */
[----:B------:R-:W-:Y:S02]  /*0780*/  @P4 SHF.R.S32.HI R2, RZ, 0x1, R2 ;  /* 0x00000001ff024819 */ /* 0x000fe40000011402 */
[----:B------:R-:W-:Y:S02]  /*0790*/  ISETP.GE.U32.AND P6, PT, R6, 0x2, PT ;  /* 0x000000020600780c */ /* 0x000fe40003fc6070 */
[----:B------:R-:W-:Y:S02]  /*07a0*/  @P4 ISETP.NE.AND P5, PT, R2, R9, PT ;  /* 0x000000090200420c */ /* 0x000fe40003fa5270 */
[----:B------:R-:W-:Y:S02]  /*07b0*/  SEL R2, RZ, 0x1, !P0 ;  /* 0x00000001ff027807 */ /* 0x000fe40004000000 */
[----:B------:R-:W-:Y:S02]  /*07c0*/  @P4 SEL R23, RZ, 0x1, P5 ;  /* 0x00000001ff174807 */ /* 0x000fe40002800000 */
[----:B------:R-:W-:Y:S01]  /*07d0*/  SEL R19, RZ, 0x1, !P1 ;  /* 0x00000001ff137807 */ /* 0x000fe20004800000 */
[----:B------:R0:W2:Y:S01]  /*07e0*/  @!UP1 SYNCS.EXCH.64 URZ, [UR6+0x88], UR4 ;  /* 0x00008804063f95b2 */ /* 0x0000a20008000100 */
[----:B------:R-:W-:Y:S01]  /*07f0*/  LOP3.LUT R23, R23, R2, RZ, 0xc0, !PT ;  /* 0x0000000217177212 */ /* 0x000fe200078ec0ff */
[----:B------:R-:W-:Y:S01]  /*0800*/  NOP ;  /* 0x0000000000007918 */ /* 0x000fe20000000000 */
[----:B------:R-:W-:Y:S01]  /*0810*/  SEL R19, R19, 0x2, P6 ;  /* 0x0000000213137807 */ /* 0x000fe20003000000 */
[----:B------:R-:W-:Y:S06]  /*0820*/  @!P2 BRA `(.L_x_3) ;  /* 0x000000000008a947 */ /* 0x000fec0003800000 */
[----:B-12-4-:R-:W-:Y:S01]  /*0830*/  UCGABAR_ARV ;  /* 0x00000000000079c7 */ /* 0x016fe20008000000 */
[----:B------:R-:W-:Y:S05]  /*0840*/  BRA `(.L_x_4) ;  /* 0x0000000000047947 */ /* 0x000fea0003800000 */
.L_x_3:
[----:B-12-4-:R-:W-:Y:S01]  /*0850*/  NOP ;  /* 0x0000000000007918 */ /* 0x016fe20000000000 */
.L_x_4:
[----:B------:R-:W1:Y:S01]  /*0860*/  LDC R2, c[0x0][0x65c] ;  /* 0x00019700ff027b82 */ /* 0x000e620000000800 */
[----:B------:R-:W-:Y:S02]  /*0870*/  IMAD.U32 R8, RZ, RZ, UR8 ;  /* 0x00000008ff087e24 */ /* 0x000fe4000f8e00ff */
[----:B------:R-:W-:Y:S01]  /*0880*/  IMAD.MOV.U32 R9, RZ, RZ, RZ ;  /* 0x000000ffff097224 */ /* 0x000fe200078e00ff */
[----:B-1----:R-:W-:-:S04]  /*0890*/  ISETP.NE.AND P1, PT, R2, 0x1, PT ;  /* 0x000000010200780c */ /* 0x002fc80003f25270 */
[----:B------:R-:W-:-:S09]  /*08a0*/  P2R R5, PR, RZ, 0x2 ;  /* 0x00000002ff057803 */ /* 0x000fd20000000000 */
[----:B------:R-:W1:Y:S01]  /*08b0*/  @P1 LDC R17, c[0x0][0x10] ;  /* 0x00000400ff111b82 */ /* 0x000e620000000800 */
[----:B------:R-:W-:Y:S02]  /*08c0*/  @P1 IMAD.MOV.U32 R5, RZ, RZ, RZ ;  /* 0x000000ffff051224 */ /* 0x000fe400078e00ff */
[----:B------:R-:W-:-:S05]  /*08d0*/  @P1 IMAD.MOV.U32 R13, RZ, RZ, RZ ;  /* 0x000000ffff0d1224 */ /* 0x000fca00078e00ff */
[----:B------:R-:W2:Y:S01]  /*08e0*/  @!P1 LDC R11, c[0x0][0xc] ;  /* 0x00000300ff0b9b82 */ /* 0x000ea20000000800 */
[----:B-1----:R-:W-:-:S04]  /*08f0*/  @P1 IMAD.WIDE.U32 R16, R17, UR8, R4 ;  /* 0x0000000811101c25 */ /* 0x002fc8000f8e0004 */
[----:B------:R-:W-:Y:S02]  /*0900*/  @P1 IMAD.IADD R17, R17, 0x1, R13 ;  /* 0x0000000111111824 */ /* 0x000fe400078e020d */
[----:B--2---:R-:W-:-:S04]  /*0910*/  @!P1 IMAD.WIDE.U32 R8, R4, R11, R8 ;  /* 0x0000000b04089225 */ /* 0x004fc800078e0008 */
[----:B------:R-:W-:Y:S02]  /*0920*/  @!P1 IMAD.MOV.U32 R16, RZ, RZ, R8 ;  /* 0x000000ffff109224 */ /* 0x000fe400078e0008 */
[----:B------:R-:W-:Y:S01]  /*0930*/  @!P1 IMAD.MOV.U32 R17, RZ, RZ, R9 ;  /* 0x000000ffff119224 */ /* 0x000fe200078e0009 */
[----:B------:R-:W-:Y:S06]  /*0940*/  @!P2 BRA `(.L_x_5) ;  /* 0x00000000000ca947 */ /* 0x000fec0003800000 */
[----:B------:R-:W-:Y:S01]  /*0950*/  UCGABAR_WAIT ;  /* 0x0000000000007dc7 */ /* 0x000fe20008000000 */
[----:B------:R-:W-:Y:S01]  /*0960*/  CCTL.IVALL ;  /* 0x00000000ff00798f */ /* 0x000fe20002000000 */
[----:B------:R-:W-:Y:S05]  /*0970*/  BRA `(.L_x_6) ;  /* 0x0000000000047947 */ /* 0x000fea0003800000 */
.L_x_5:
[----:B------:R-:W-:Y:S06]  /*0980*/  BAR.SYNC.DEFER_BLOCKING 0x0 ;  /* 0x0000000000007b1d */ /* 0x000fec0000010000 */
.L_x_6:
[----:B------:R-:W-:Y:S05]  /*0990*/  @!P3 BRA `(.L_x_7) ;  /* 0x00000060002cb947 */ /* 0x000fea0003800000 */
[----:B------:R-:W-:-:S13]  /*09a0*/  ISETP.GT.U32.AND P0, PT, R6, 0x1, PT ;  /* 0x000000010600780c */ /* 0x000fda0003f04070 */
[----:B0-----:R-:W-:Y:S05]  /*09b0*/  @P0 EXIT ;  /* 0x000000000000094d */ /* 0x001fea0003800000 */
[----:B------:R-:W-:Y:S01]  /*09c0*/  ULDC.64 UR4, c[0x0][0x650] ;  /* 0x0001940000047ab9 */ /* 0x000fe20000000a00 */
[----:B------:R-:W-:Y:S01]  /*09d0*/  PRMT R0, RZ, 0x7610, R0 ;  /* 0x00007610ff007816 */ /* 0x000fe20000000000 */
[----:B------:R-:W-:Y:S01]  /*09e0*/  IMAD.MOV.U32 R84, RZ, RZ, -0x1 ;  /* 0xffffffffff547424 */ /* 0x000fe200078e00ff */
[----:B------:R-:W-:Y:S01]  /*09f0*/  ISETP.GE.U32.AND P0, PT, R16, UR4, PT ;  /* 0x0000000410007c0c */ /* 0x000fe2000bf06070 */
[----:B------:R-:W-:Y:S02]  /*0a00*/  IMAD.MOV.U32 R85, RZ, RZ, -0x1 ;  /* 0xffffffffff557424 */ /* 0x000fe400078e00ff */
[----:B------:R-:W-:Y:S01]  /*0a10*/  IMAD.MOV.U32 R83, RZ, RZ, -0x1 ;  /* 0xffffffffff537424 */ /* 0x000fe200078e00ff */
[----:B------:R-:W-:-:S13]  /*0a20*/  ISETP.GE.U32.AND.EX P0, PT, R17, UR5, PT, P0 ;  /* 0x0000000511007c0c */ /* 0x000fda000bf06100 */
[----:B------:R-:W-:Y:S05]  /*0a30*/  @P0 BRA `(.L_x_8) ;  /* 0x0000000400280947 */ /* 0x000fea0003800000 */
[----:B------:R-:W0:Y:S01]  /*0a40*/  LDC.64 R20, c[0x0][0x628] ;  /* 0x00018a00ff147b82 */ /* 0x000e220000000a00 */
[----:B------:R-:W-:Y:S02]  /*0a50*/  IMAD.MOV.U32 R8, RZ, RZ, R16 ;  /* 0x000000ffff087224 */ /* 0x000fe400078e0010 */
[----:B------:R-:W-:-:S05]  /*0a60*/  IMAD.MOV.U32 R9, RZ, RZ, R17 ;  /* 0x000000ffff097224 */ /* 0x000fca00078e0011 */
[----:B------:R-:W1:Y:S08]  /*0a70*/  LDC R0, c[0x0][0x630] ;  /* 0x00018c00ff007b82 */ /* 0x000e700000000800 */
[----:B------:R-:W2:Y:S01]  /*0a80*/  LDC.64 R26, c[0x0][0x620] ;  /* 0x00018800ff1a7b82 */ /* 0x000ea20000000a00 */
[----:B0-----:R-:W-:-:S04]  /*0a90*/  ISETP.NE.U32.AND P0, PT, R20, RZ, PT ;  /* 0x000000ff1400720c */ /* 0x001fc80003f05070 */
[----:B------:R-:W-:-:S13]  /*0aa0*/  ISETP.NE.AND.EX P0, PT, R21, RZ, PT, P0 ;  /* 0x000000ff1500720c */ /* 0x000fda0003f05300 */
[----:B-12---:R-:W-:Y:S05]  /*0ab0*/  @!P0 BRA `(.L_x_9) ;  /* 0x0000000000288947 */ /* 0x006fea0003800000 */
[----:B------:R-:W0:Y:S02]  /*0ac0*/  LDC R13, c[0x0][0x634] ;  /* 0x00018d00ff0d7b82 */ /* 0x000e240000000800 */
[----:B0-----:R-:W-:-:S05]  /*0ad0*/  IADD3 R13, P0, R16, R13, RZ ;  /* 0x0000000d100d7210 */ /* 0x001fca0007f1e0ff */
[----:B------:R-:W-:-:S04]  /*0ae0*/  IMAD.X R15, RZ, RZ, R17, P0 ;  /* 0x000000ffff0f7224 */ /* 0x000fc800000e0611 */
[----:B------:R-:W-:-:S04]  /*0af0*/  IMAD.WIDE.U32 R8, R15, R20, RZ ;  /* 0x000000140f087225 */ /* 0x000fc800078e00ff */
[----:B------:R-:W-:-:S04]  /*0b00*/  IMAD.WIDE.U32 R10, P0, R13, R21, R8 ;  /* 0x000000150d0a7225 */ /* 0x000fc80007800008 */
[----:B------:R-:W-:-:S04]  /*0b10*/  IMAD.WIDE.U32 R8, R13, R20, RZ ;  /* 0x000000140d087225 */ /* 0x000fc800078e00ff */
[----:B------:R-:W-:Y:S01]  /*0b20*/  IMAD.X R13, RZ, RZ, RZ, P0 ;  /* 0x000000ffff0d7224 */ /* 0x000fe200000e06ff */
[----:B------:R-:W-:Y:S01]  /*0b30*/  IADD3 RZ, P0, R9, R10, RZ ;  /* 0x0000000a09ff7210 */ /* 0x000fe20007f1e0ff */
[----:B------:R-:W-:-:S04]  /*0b40*/  IMAD.MOV.U32 R12, RZ, RZ, R11 ;  /* 0x000000ffff0c7224 */ /* 0x000fc800078e000b */
[----:B------:R-:W-:-:S08]  /*0b50*/  IMAD.WIDE.U32.X R8, R15, R21, R12, P0 ;  /* 0x000000150f087225 */ /* 0x000fd000000e040c */
.L_x_9:
[----:B------:R-:W0:Y:S01]  /*0b60*/  LDC.64 R20, c[0x0][0x640] ;  /* 0x00019000ff147b82 */ /* 0x000e220000000a00 */
[--C-:B------:R-:W-:Y:S01]  /*0b70*/  SHF.R.U64 R83, R8, R0, R9.reuse ;  /* 0x0000000008537219 */ /* 0x100fe20000001209 */
[----:B------:R-:W-:Y:S01]  /*0b80*/  IMAD R28, R7, R24, R4 ;  /* 0x00000018071c7224 */ /* 0x000fe200078e0204 */
[----:B------:R-:W-:Y:S01]  /*0b90*/  SHF.R.U32.HI R0, RZ, R0, R9 ;  /* 0x00000000ff007219 */ /* 0x000fe20000011609 */
[----:B------:R-:W-:Y:S01]  /*0ba0*/  IMAD.MOV.U32 R25, RZ, RZ, 0x1 ;  /* 0x00000001ff197424 */ /* 0x000fe200078e00ff */
[----:B------:R-:W-:-:S03]  /*0bb0*/  IADD3 R5, P0, RZ, -R83, RZ ;  /* 0x80000053ff057210 */ /* 0x000fc60007f1e0ff */
[----:B------:R-:W1:Y:S02]  /*0bc0*/  LDC R6, c[0x0][0x618] ;  /* 0x00018600ff067b82 */ /* 0x000e640000000800 */
[----:B------:R-:W-:-:S04]  /*0bd0*/  IMAD.X R9, RZ, RZ, ~R0, P0 ;  /* 0x000000ffff097224 */ /* 0x000fc800000e0e00 */
[-C--:B------:R-:W-:Y:S02]  /*0be0*/  IMAD R0, R9, R26.reuse, RZ ;  /* 0x0000001a09007224 */ /* 0x080fe400078e02ff */
[----:B------:R-:W2:Y:S01]  /*0bf0*/  LDC R11, c[0x0][0x608] ;  /* 0x00018200ff0b7b82 */ /* 0x000ea20000000800 */
[----:B------:R-:W-:-:S04]  /*0c00*/  IMAD.WIDE.U32 R8, R5, R26, R16 ;  /* 0x0000001a05087225 */ /* 0x000fc800078e0010 */
[----:B------:R-:W-:-:S03]  /*0c10*/  IMAD R5, R5, R27, R0 ;  /* 0x0000001b05057224 */ /* 0x000fc600078e0200 */
[----:B------:R-:W3:Y:S01]  /*0c20*/  LDC R12, c[0x0][0x658] ;  /* 0x00019600ff0c7b82 */ /* 0x000ee20000000800 */
[----:B0-----:R-:W-:Y:S01]  /*0c30*/  ISETP.NE.U32.AND P0, PT, R20, RZ, PT ;  /* 0x000000ff1400720c */ /* 0x001fe20003f05070 */
[----:B------:R-:W-:Y:S02]  /*0c40*/  IMAD.IADD R5, R9, 0x1, R5 ;  /* 0x0000000109057824 */ /* 0x000fe400078e0205 */
[----:B------:R-:W-:Y:S01]  /*0c50*/  IMAD.MOV.U32 R9, RZ, RZ, -0x1 ;  /* 0xffffffffff097424 */ /* 0x000fe200078e00ff */
[----:B------:R-:W-:-:S03]  /*0c60*/  ISETP.NE.AND.EX P0, PT, R21, RZ, PT, P0 ;  /* 0x000000ff1500720c */ /* 0x000fc60003f05300 */
[----:B------:R-:W0:Y:S01]  /*0c70*/  LDC R15, c[0x0][0x600] ;  /* 0x00018000ff0f7b82 */ /* 0x000e220000000800 */
[-CC-:B-1----:R-:W-:Y:S02]  /*0c80*/  SHF.R.U64 R13, R8, R6.reuse, R5.reuse ;  /* 0x00000006080d7219 */ /* 0x182fe40000001205 */
[----:B------:R-:W-:-:S05]  /*0c90*/  SHF.R.U32.HI R0, RZ, R6, R5 ;  /* 0x00000006ff007219 */ /* 0x000fca0000011605 */
[----:B------:R-:W1:Y:S01]  /*0ca0*/  LDC R14, c[0x0][0x648] ;  /* 0x00019200ff0e7b82 */ /* 0x000e620000000800 */
[-CC-:B--2---:R-:W-:Y:S02]  /*0cb0*/  SHF.R.U64 R29, R13, R11.reuse, R0.reuse ;  /* 0x0000000b0d1d7219 */ /* 0x184fe40000001200 */
[----:B------:R-:W-:-:S05]  /*0cc0*/  SHF.R.U32.HI R5, RZ, R11, R0 ;  /* 0x0000000bff057219 */ /* 0x000fca0000011600 */
[----:B------:R-:W2:Y:S01]  /*0cd0*/  LDC R26, c[0x0][0x638] ;  /* 0x00018e00ff1a7b82 */ /* 0x000ea20000000800 */
[-CC-:B---3--:R-:W-:Y:S02]  /*0ce0*/  SHF.R.U64 R24, R29, R12.reuse, R5.reuse ;  /* 0x0000000c1d187219 */ /* 0x188fe40000001205 */
[-C--:B------:R-:W-:Y:S02]  /*0cf0*/  SHF.L.U32 R0, R9, R12.reuse, RZ ;  /* 0x0000000c09007219 */ /* 0x080fe400000006ff */
[----:B------:R-:W-:Y:S01]  /*0d00*/  SHF.R.U32.HI R5, RZ, R12, R5 ;  /* 0x0000000cff057219 */ /* 0x000fe20000011605 */
[----:B------:R-:W-:Y:S01]  /*0d10*/  IMAD.MOV.U32 R4, RZ, RZ, R24 ;  /* 0x000000ffff047224 */ /* 0x000fe200078e0018 */
[----:B------:R-:W-:Y:S01]  /*0d20*/  LOP3.LUT R10, RZ, R0, RZ, 0x33, !PT ;  /* 0x00000000ff0a7212 */ /* 0x000fe200078e33ff */
[----:B------:R-:W3:Y:S01]  /*0d30*/  LDC R27, c[0x0][0x610] ;  /* 0x00018400ff1b7b82 */ /* 0x000ee20000000800 */
[----:B------:R-:W-:Y:S05]  /*0d40*/  @!P0 BRA `(.L_x_10) ;  /* 0x0000000000288947 */ /* 0x000fea0003800000 */
[----:B------:R-:W4:Y:S02]  /*0d50*/  LDC R9, c[0x0][0x64c] ;  /* 0x00019300ff097b82 */ /* 0x000f240000000800 */
[----:B----4-:R-:W-:-:S05]  /*0d60*/  IADD3 R9, P0, R24, R9, RZ ;  /* 0x0000000918097210 */ /* 0x010fca0007f1e0ff */
        /* <DEDUP_REMOVED lines=8> */
.L_x_10:
[----:B-1----:R-:W-:Y:S01]  /*0df0*/  SHF.R.U64 R4, R4, R14, R5 ;  /* 0x0000000e04047219 */ /* 0x002fe20000001205 */
[----:B0-----:R-:W-:Y:S01]  /*0e00*/  VIADD R6, R15, 0xffffffff ;  /* 0xffffffff0f067836 */ /* 0x001fe20000000000 */
[----:B------:R-:W-:Y:S02]  /*0e10*/  SHF.L.U32 R0, R25, R12, RZ ;  /* 0x0000000c19007219 */ /* 0x000fe400000006ff */
[----:B------:R-:W-:Y:S01]  /*0e20*/  LOP3.LUT R5, R29, R10, RZ, 0xc0, !PT ;  /* 0x0000000a1d057212 */ /* 0x000fe200078ec0ff */
[----:B------:R-:W-:Y:S01]  /*0e30*/  IMAD.MOV R7, RZ, RZ, -R4 ;  /* 0x000000ffff077224 */ /* 0x000fe200078e0a04 */
[----:B------:R-:W-:Y:S02]  /*0e40*/  SEL R3, R3, R28, !P1 ;  /* 0x0000001c03037207 */ /* 0x000fe40004800000 */
[----:B------:R-:W-:Y:S01]  /*0e50*/  LOP3.LUT R6, R13, R6, RZ, 0xc0, !PT ;  /* 0x000000060d067212 */ /* 0x000fe200078ec0ff */
[----:B------:R-:W-:Y:S02]  /*0e60*/  IMAD R4, R0, R4, R5 ;  /* 0x0000000400047224 */ /* 0x000fe400078e0205 */
[----:B--2---:R-:W-:-:S02]  /*0e70*/  IMAD R0, R7, R26, R24 ;  /* 0x0000001a07007224 */ /* 0x004fc400078e0218 */
[----:B---3--:R-:W-:Y:S02]  /*0e80*/  IMAD R3, R4, R27, R3 ;  /* 0x0000001b04037224 */ /* 0x008fe400078e0203 */
[----:B------:R-:W-:Y:S02]  /*0e90*/  IMAD R84, R0, R15, R6 ;  /* 0x0000000f00547224 */ /* 0x000fe400078e0206 */
[----:B------:R-:W-:-:S03]  /*0ea0*/  IMAD.MOV.U32 R4, RZ, RZ, 0x1 ;  /* 0x00000001ff047424 */ /* 0x000fc600078e00ff */
[----:B------:R-:W-:Y:S02]  /*0eb0*/  SEL R85, R84, R3, !P1 ;  /* 0x0000000354557207 */ /* 0x000fe40004800000 */
[----:B------:R-:W-:Y:S02]  /*0ec0*/  PRMT R0, R4, 0x7610, R0 ;  /* 0x0000761004007816 */ /* 0x000fe40000000000 */
[----:B------:R-:W-:-:S07]  /*0ed0*/  SEL R84, R3, R84, !P1 ;  /* 0x0000005403547207 */ /* 0x000fce0004800000 */
.L_x_8:
[----:B------:R-:W-:-:S08]  /*0ee0*/  NOP ;  /* 0x0000000000007918 */ /* 0x000fd00000000000 */
[----:B------:R-:W0:Y:S02]  /*0ef0*/  USETMAXREG.TRY_ALLOC.CTAPOOL UP0, 0xe8 ;  /* 0x000000e8000079c8 */ /* 0x000e240008000600 */
[----:B0-----:R-:W-:-:S13]  /*0f00*/  PLOP3.LUT P0, PT, PT, PT, UP0, 0x80, 0x0 ;  /* 0x000000000000781c */ /* 0x001fda0003f0f008 */
[----:B------:R-:W-:Y:S05]  /*0f10*/  @!P0 BRA `(.L_x_8) ;  /* 0xfffffffc00f08947 */ /* 0x000fea000383ffff */
[----:B------:R-:W-:Y:S01]  /*0f20*/  ULDC.64 UR4, c[0x0][0x598] ;  /* 0x0001660000047ab9 */ /* 0x000fe20000000a00 */
[----:B------:R-:W-:Y:S01]  /*0f30*/  ULDC.64 UR36, c[0x0][0x208] ;  /* 0x0000820000247ab9 */ /* 0x000fe20000000a00 */
[----:B------:R-:W-:-:S04]  /*0f40*/  ISETP.NE.U32.AND P0, PT, RZ, UR4, PT ;  /* 0x00000004ff007c0c */ /* 0x000fc8000bf05070 */
[----:B------:R-:W-:-:S13]  /*0f50*/  ISETP.NE.AND.EX P0, PT, RZ, UR5, PT, P0 ;  /* 0x00000005ff007c0c */ /* 0x000fda000bf05300 */
[----:B------:R-:W-:Y:S05]  /*0f60*/  @!P0 BRA `(.L_x_11) ;  /* 0x00000000001c8947 */ /* 0x000fea0003800000 */
[----:B------:R-:W0:Y:S02]  /*0f70*/  LDC.64 R4, c[0x0][0x598] ;  /* 0x00016600ff047b82 */ /* 0x000e240000000a00 */
[----:B0-----:R-:W2:Y:S02]  /*0f80*/  LDG.E.64 R4, desc[UR36][R4.64] ;  /* 0x0000002404047981 */ /* 0x001ea4000c1e1b00 */
[----:B--2---:R-:W-:-:S04]  /*0f90*/  ISETP.NE.U32.AND P0, PT, R4, RZ, PT ;  /* 0x000000ff0400720c */ /* 0x004fc80003f05070 */
[----:B------:R-:W-:-:S13]  /*0fa0*/  ISETP.NE.AND.EX P0, PT, R5, RZ, PT, P0 ;  /* 0x000000ff0500720c */ /* 0x000fda0003f05300 */
[----:B------:R-:W-:Y:S05]  /*0fb0*/  @!P0 BRA `(.L_x_11) ;  /* 0x0000000000088947 */ /* 0x000fea0003800000 */
[----:B------:R0:W5:Y:S01]  /*0fc0*/  LD.E R80, desc[UR36][R4.64] ;  /* 0x0000002404507980 */ /* 0x000162000c101900 */
[----:B------:R-:W-:Y:S05]  /*0fd0*/  BRA `(.L_x_12) ;  /* 0x0000000000247947 */ /* 0x000fea0003800000 */
.L_x_11:
[----:B------:R-:W-:Y:S02]  /*0fe0*/  ULDC.64 UR4, c[0x0][0x588] ;  /* 0x0001620000047ab9 */ /* 0x000fe40000000a00 */
[----:B------:R-:W-:-:S04]  /*0ff0*/  ISETP.NE.U32.AND P0, PT, RZ, UR4, PT ;  /* 0x00000004ff007c0c */ /* 0x000fc8000bf05070 */
[----:B------:R-:W-:-:S13]  /*1000*/  ISETP.NE.AND.EX P0, PT, RZ, UR5, PT, P0 ;  /* 0x00000005ff007c0c */ /* 0x000fda000bf05300 */
[----:B------:R-:W-:Y:S05]  /*1010*/  @!P0 BRA `(.L_x_13) ;  /* 0x00000000000c8947 */ /* 0x000fea0003800000 */
[----:B------:R-:W0:Y:S02]  /*1020*/  LDC.64 R80, c[0x0][0x588] ;  /* 0x00016200ff507b82 */ /* 0x000e240000000a00 */
[----:B0-----:R1:W5:Y:S01]  /*1030*/  LDG.E R80, desc[UR36][R80.64] ;  /* 0x0000002450507981 */ /* 0x001362000c1e1900 */
[----:B------:R-:W-:Y:S05]  /*1040*/  BRA `(.L_x_12) ;  /* 0x0000000000087947 */ /* 0x000fea0003800000 */
.L_x_13:
[----:B------:R-:W-:Y:S02]  /*1050*/  ULDC UR4, c[0x0][0x580] ;  /* 0x0001600000047ab9 */ /* 0x000fe40000000800 */
[----:B------:R-:W-:-:S07]  /*1060*/  IMAD.U32 R80, RZ, RZ, UR4 ;  /* 0x00000004ff507e24 */ /* 0x000fce000f8e00ff */
.L_x_12:
[----:B------:R-:W-:Y:S02]  /*1070*/  ULDC.64 UR4, c[0x0][0x5a0] ;  /* 0x0001680000047ab9 */ /* 0x000fe40000000a00 */
[----:B------:R-:W-:-:S04]  /*1080*/  ISETP.NE.U32.AND P0, PT, RZ, UR4, PT ;  /* 0x00000004ff007c0c */ /* 0x000fc8000bf05070 */
[----:B------:R-:W-:-:S13]  /*1090*/  ISETP.NE.AND.EX P0, PT, RZ, UR5, PT, P0 ;  /* 0x00000005ff007c0c */ /* 0x000fda000bf05300 */
[----:B------:R-:W-:Y:S05]  /*10a0*/  @!P0 BRA `(.L_x_14) ;  /* 0x00000000001c8947 */ /* 0x000fea0003800000 */
[----:B0-----:R-:W0:Y:S02]  /*10b0*/  LDC.64 R4, c[0x0][0x5a0] ;  /* 0x00016800ff047b82 */ /* 0x001e240000000a00 */
[----:B0-----:R-:W2:Y:S02]  /*10c0*/  LDG.E.64 R4, desc[UR36][R4.64] ;  /* 0x0000002404047981 */ /* 0x001ea4000c1e1b00 */
[----:B--2---:R-:W-:-:S04]  /*10d0*/  ISETP.NE.U32.AND P0, PT, R4, RZ, PT ;  /* 0x000000ff0400720c */ /* 0x004fc80003f05070 */
[----:B------:R-:W-:-:S13]  /*10e0*/  ISETP.NE.AND.EX P0, PT, R5, RZ, PT, P0 ;  /* 0x000000ff0500720c */ /* 0x000fda0003f05300 */
[----:B------:R-:W-:Y:S05]  /*10f0*/  @!P0 BRA `(.L_x_14) ;  /* 0x0000000000088947 */ /* 0x000fea0003800000 */
[----:B-1----:R0:W5:Y:S01]  /*1100*/  LD.E R81, desc[UR36][R4.64] ;  /* 0x0000002404517980 */ /* 0x002162000c101900 */
[----:B------:R-:W-:Y:S05]  /*1110*/  BRA `(.L_x_15) ;  /* 0x0000000000247947 */ /* 0x000fea0003800000 */
.L_x_14:
[----:B------:R-:W-:Y:S02]  /*1120*/  ULDC.64 UR4, c[0x0][0x590] ;  /* 0x0001640000047ab9 */ /* 0x000fe40000000a00 */
[----:B------:R-:W-:-:S04]  /*1130*/  ISETP.NE.U32.AND P0, PT, RZ, UR4, PT ;  /* 0x00000004ff007c0c */ /* 0x000fc8000bf05070 */
[----:B------:R-:W-:-:S13]  /*1140*/  ISETP.NE.AND.EX P0, PT, RZ, UR5, PT, P0 ;  /* 0x00000005ff007c0c */ /* 0x000fda000bf05300 */
[----:B------:R-:W-:Y:S05]  /*1150*/  @!P0 BRA `(.L_x_16) ;  /* 0x00000000000c8947 */ /* 0x000fea0003800000 */
[----:B0-----:R-:W1:Y:S02]  /*1160*/  LDC.64 R4, c[0x0][0x590] ;  /* 0x00016400ff047b82 */ /* 0x001e640000000a00 */
[----:B-1----:R1:W5:Y:S01]  /*1170*/  LDG.E R81, desc[UR36][R4.64] ;  /* 0x0000002404517981 */ /* 0x002362000c1e1900 */
[----:B------:R-:W-:Y:S05]  /*1180*/  BRA `(.L_x_15) ;  /* 0x0000000000087947 */ /* 0x000fea0003800000 */
.L_x_16:
[----:B------:R-:W-:Y:S02]  /*1190*/  ULDC UR4, c[0x0][0x584] ;  /* 0x0001610000047ab9 */ /* 0x000fe40000000800 */
[----:B-1----:R-:W-:-:S07]  /*11a0*/  IMAD.U32 R81, RZ, RZ, UR4 ;  /* 0x00000004ff517e24 */ /* 0x002fce000f8e00ff */
.L_x_15:
[----:B------:R-:W-:-:S13]  /*11b0*/  LOP3.LUT P0, RZ, R0, 0xff, RZ, 0xc0, !PT ;  /* 0x000000ff00ff7812 */ /* 0x000fda000780c0ff */
[----:B------:R-:W-:Y:S05]  /*11c0*/  @!P0 EXIT ;  /* 0x000000000000894d */ /* 0x000fea0003800000 */
[----:B------:R-:W-:Y:S01]  /*11d0*/  ULDC UR4, c[0x0][0x28c] ;  /* 0x0000a30000047ab9 */ /* 0x000fe20000000800 */
[----:B------:R-:W-:Y:S01]  /*11e0*/  UMOV UR38, URZ ;  /* 0x0000003f00267c82 */ /* 0x000fe20008000000 */
[----:B------:R-:W-:Y:S01]  /*11f0*/  UIADD3 UR4, UR4, 0x7f, URZ ;  /* 0x0000007f04047890 */ /* 0x000fe2000fffe03f */
[----:B------:R-:W-:-:S03]  /*1200*/  UMOV UR39, URZ ;  /* 0x0000003f00277c82 */ /* 0x000fc60008000000 */
[----:B------:R-:W-:-:S04]  /*1210*/  USHF.R.S32.HI UR5, URZ, 0x1f, UR4 ;  /* 0x0000001f3f057899 */ /* 0x000fc80008011404 */
[----:B------:R-:W-:-:S04]  /*1220*/  ULEA.HI UR5, UR5, UR4, URZ, 0x7 ;  /* 0x0000000405057291 */ /* 0x000fc8000f8f383f */
[----:B------:R-:W-:-:S12]  /*1230*/  USHF.R.S32.HI UR40, URZ, 0x7, UR5 ;  /* 0x000000073f287899 */ /* 0x000fd80008011405 */
.L_x_152:
[----:B------:R-:W-:Y:S01]  /*1240*/  LOP3.LUT R0, R18, 0x80, RZ, 0xc0, !PT ;  /* 0x0000008012007812 */ /* 0x000fe200078ec0ff */
[----:B------:R-:W2:Y:S01]  /*1250*/  S2UR UR7, SR_CgaCtaId ;  /* 0x00000000000779c3 */ /* 0x000ea20000008800 */
[----:B------:R-:W-:Y:S02]  /*1260*/  UMOV UR6, 0x400 ;  /* 0x0000040000067882 */ /* 0x000fe40000000000 */
[----:B------:R-:W-:-:S06]  /*1270*/  SHF.R.U32.HI R0, RZ, 0x7, R0 ;  /* 0x00000007ff007819 */ /* 0x000fcc0000011600 */
[----:B------:R-:W3:Y:S01]  /*1280*/  SHFL.IDX PT, R0, R0, RZ, 0x1f ;  /* 0x00001fff00007589 */ /* 0x000ee200000e0000 */
[----:B--2---:R-:W-:Y:S01]  /*1290*/  ULEA UR6, UR7, UR6, 0x18 ;  /* 0x0000000607067291 */ /* 0x004fe2000f8ec03f */
[----:B---3--:R-:W-:-:S13]  /*12a0*/  R2UR UR4, R0 ;  /* 0x00000000000472ca */ /* 0x008fda00000e0000 */
[----:B------:R-:W-:-:S04]  /*12b0*/  ULEA.HI UR5, UR4, UR4, URZ, 0x1 ;  /* 0x0000000404057291 */ /* 0x000fc8000f8f083f */
[----:B------:R-:W-:-:S04]  /*12c0*/  ULOP3.LUT UR5, UR5, 0x7fffe, URZ, 0xc0, !UPT ;  /* 0x0007fffe05057892 */ /* 0x000fc8000f8ec03f */
[----:B------:R-:W-:-:S03]  /*12d0*/  UIADD3 UR5, UR4, -UR5, URZ ;  /* 0x8000000504057290 */ /* 0x000fc6000fffe03f */
[----:B------:R-:W-:Y:S01]  /*12e0*/  ULDC UR4, c[0x0][0x28c] ;  /* 0x0000a30000047ab9 */ /* 0x000fe20000000800 */
[----:B------:R-:W-:Y:S01]  /*12f0*/  ULEA UR5, UR5, UR6, 0xd ;  /* 0x0000000605057291 */ /* 0x000fe2000f8e683f */
[----:B------:R-:W-:-:S03]  /*1300*/  ISETP.LT.AND P0, PT, RZ, UR4, PT ;  /* 0x00000004ff007c0c */ /* 0x000fc6000bf01270 */
[----:B------:R-:W-:-:S04]  /*1310*/  UIADD3 UR5, UR5, 0x180, URZ ;  /* 0x0000018005057890 */ /* 0x000fc8000fffe03f */
[----:B------:R-:W-:-:S04]  /*1320*/  USHF.R.U32.HI UR5, URZ, 0x4, UR5 ;  /* 0x000000043f057899 */ /* 0x000fc80008011605 */
[----:B------:R-:W-:Y:S02]  /*1330*/  ULOP3.LUT UR41, UR5, 0x3fff, URZ, 0xc0, !UPT ;  /* 0x00003fff05297892 */ /* 0x000fe4000f8ec03f */
[----:B01--4-:R-:W-:Y:S10]  /*1340*/  @P0 BRA `(.L_x_17) ;  /* 0x0000000000400947 */ /* 0x013ff40003800000 */
[----:B------:R-:W-:Y:S01]  /*1350*/  MOV R0, 0x0 ;  /* 0x0000000000007802 */ /* 0x000fe20000000f00 */
[----:B------:R-:W-:Y:S01]  /*1360*/  ULDC.64 UR4, c[0x4][0x68] ;  /* 0x01001a0000047ab9 */ /* 0x000fe20000000a00 */
[----:B------:R-:W-:Y:S01]  /*1370*/  ULDC.64 UR6, c[0x4][0x8] ;  /* 0x0100020000067ab9 */ /* 0x000fe20000000a00 */
[----:B01----:R-:W-:Y:S01]  /*1380*/  IMAD.U32 R4, RZ, RZ, UR4 ;  /* 0x00000004ff047e24 */ /* 0x003fe2000f8e00ff */
[----:B------:R0:W1:Y:S01]  /*1390*/  LDC.64 R14, c[0x4][R0] ;  /* 0x01000000000e7b82 */ /* 0x0000620000000a00 */
[----:B------:R-:W-:Y:S01]  /*13a0*/  IMAD.U32 R5, RZ, RZ, UR5 ;  /* 0x00000005ff057e24 */ /* 0x000fe2000f8e00ff */
[----:B------:R-:W-:Y:S01]  /*13b0*/  ULDC.64 UR4, c[0x4][0x70] ;  /* 0x01001c0000047ab9 */ /* 0x000fe20000000a00 */
[----:B------:R-:W-:Y:S02]  /*13c0*/  IMAD.U32 R10, RZ, RZ, UR6 ;  /* 0x00000006ff0a7e24 */ /* 0x000fe4000f8e00ff */
[----:B------:R-:W-:Y:S02]  /*13d0*/  IMAD.U32 R6, RZ, RZ, UR4 ;  /* 0x00000004ff067e24 */ /* 0x000fe4000f8e00ff */
[----:B------:R-:W-:-:S02]  /*13e0*/  IMAD.U32 R7, RZ, RZ, UR5 ;  /* 0x00000005ff077e24 */ /* 0x000fc4000f8e00ff */
[----:B------:R-:W-:Y:S02]  /*13f0*/  IMAD.U32 R11, RZ, RZ, UR7 ;  /* 0x00000007ff0b7e24 */ /* 0x000fe4000f8e00ff */
[----:B------:R-:W-:Y:S02]  /*1400*/  IMAD.MOV.U32 R8, RZ, RZ, 0x1e1 ;  /* 0x000001e1ff087424 */ /* 0x000fe400078e00ff */
[----:B------:R-:W-:Y:S02]  /*1410*/  IMAD.MOV.U32 R12, RZ, RZ, 0x1 ;  /* 0x00000001ff0c7424 */ /* 0x000fe400078e00ff */
[----:B0-----:R-:W-:-:S07]  /*1420*/  IMAD.MOV.U32 R13, RZ, RZ, RZ ;  /* 0x000000ffff0d7224 */ /* 0x001fce00078e00ff */
[----:B------:R-:W-:-:S07]  /*1430*/  LEPC R20, `(.L_x_17) ;  /* 0x000000001014794e */ /* 0x000fce0000000000 */
[----:B-1---5:R-:W-:Y:S05]  /*1440*/  CALL.ABS.NOINC R14 ;  /* 0x000000000e007343 */ /* 0x022fea0003c00000 */
.L_x_17:
[----:B------:R-:W-:-:S04]  /*1450*/  LOP3.LUT R0, R19, 0x1, RZ, 0xfc, !PT ;  /* 0x0000000113007812 */ /* 0x000fc800078efcff */
[----:B------:R-:W-:-:S13]  /*1460*/  ISETP.NE.AND P0, PT, R0, 0x3, PT ;  /* 0x000000030000780c */ /* 0x000fda0003f05270 */
[----:B------:R-:W-:Y:S05]  /*1470*/  @!P0 BRA `(.L_x_18) ;  /* 0x0000000000048947 */ /* 0x000fea0003800000 */
[----:B------:R-:W-:Y:S01]  /*1480*/  BPT.TRAP 0x1 ;  /* 0x000000040000795c */ /* 0x000fe20000300000 */
.L_x_18:
[----:B------:R-:W2:Y:S01]  /*1490*/  S2UR UR5, SR_CgaCtaId ;  /* 0x00000000000579c3 */ /* 0x000ea20000008800 */
[----:B------:R-:W-:Y:S01]  /*14a0*/  UMOV UR4, 0x400 ;  /* 0x0000040000047882 */ /* 0x000fe20000000000 */
[----:B------:R-:W-:Y:S02]  /*14b0*/  IMAD.U32 R0, RZ, RZ, UR38 ;  /* 0x00000026ff007e24 */ /* 0x000fe4000f8e00ff */
[----:B------:R-:W-:-:S03]  /*14c0*/  IMAD.U32 R3, RZ, RZ, UR39 ;  /* 0x00000027ff037e24 */ /* 0x000fc6000f8e00ff */
[----:B------:R-:W-:Y:S01]  /*14d0*/  SHF.L.U32 R0, R0, 0x1f, RZ ;  /* 0x0000001f00007819 */ /* 0x000fe200000006ff */
[----:B--2---:R-:W-:-:S06]  /*14e0*/  ULEA UR4, UR5, UR4, 0x18 ;  /* 0x0000000405047291 */ /* 0x004fcc000f8ec03f */
[----:B------:R-:W-:-:S04]  /*14f0*/  IMAD.U32 R6, RZ, RZ, UR4 ;  /* 0x00000004ff067e24 */ /* 0x000fc8000f8e00ff */
[----:B------:R-:W-:-:S04]  /*1500*/  IMAD R3, R3, 0x8, R6 ;  /* 0x0000000803037824 */ /* 0x000fc800078e0206 */
[----:B------:R2:W3:Y:S01]  /*1510*/  SYNCS.PHASECHK.TRANS64.TRYWAIT P1, [R3+URZ], R0 ;  /* 0x00000000030075a7 */ /* 0x0004e2000802017f */
[----:B------:R-:W-:Y:S05]  /*1520*/  @!P0 BRA `(.L_x_19) ;  /* 0x0000000000048947 */ /* 0x000fea0003800000 */
[----:B------:R-:W-:Y:S01]  /*1530*/  BPT.TRAP 0x1 ;  /* 0x000000040000795c */ /* 0x000fe20000300000 */
.L_x_19:
[----:B---3--:R-:W-:Y:S05]  /*1540*/  @P1 BRA `(.L_x_20) ;  /* 0x0000000000081947 */ /* 0x008fea0003800000 */
[----:B------:R-:W3:Y:S02]  /*1550*/  SYNCS.PHASECHK.TRANS64.TRYWAIT P1, [R3+URZ], R0 ;  /* 0x00000000030075a7 */ /* 0x000ee4000802017f */
[----:B---3--:R-:W-:Y:S05]  /*1560*/  @!P1 BRA `(.L_x_21) ;  /* 0x0000006c00189947 */ /* 0x008fea0003800000 */
.L_x_20:
[----:B------:R-:W-:-:S04]  /*1570*/  UISETP.LT.AND UP0, UPT, UR40, 0x1, UPT ;  /* 0x000000012800788c */ /* 0x000fc8000bf01270 */
[----:B------:R-:W-:-:S06]  /*1580*/  USEL UR4, UR40, 0x1, UP0 ;  /* 0x0000000128047887 */ /* 0x000fcc0008000000 */
[----:B--23--:R-:W-:Y:S01]  /*1590*/  IMAD.U32 R0, RZ, RZ, UR4 ;  /* 0x00000004ff007e24 */ /* 0x00cfe2000f8e00ff */
[----:B------:R-:W-:Y:S05]  /*15a0*/  WARPSYNC.ALL ;  /* 0x0000000000007948 */ /* 0x000fea0003800000 */
[----:B------:R-:W-:-:S04]  /*15b0*/  IADD3 R0, -R0, UR40, RZ ;  /* 0x0000002800007c10 */ /* 0x000fc8000fffe1ff */
[----:B------:R-:W-:Y:S02]  /*15c0*/  ISETP.GE.AND P1, PT, R0, 0x1, PT ;  /* 0x000000010000780c */ /* 0x000fe40003f26270 */
[----:B------:R-:W-:Y:S01]  /*15d0*/  R2UR UR5, R6 ;  /* 0x00000000060572ca */ /* 0x000fe200000e0000 */
[----:B------:R-:W-:Y:S01]  /*15e0*/  ULOP3.LUT UR4, UR41, 0x10000, URZ, 0xfc, !UPT ;  /* 0x0001000029047892 */ /* 0x000fe2000f8efc3f */
[----:B------:R-:W-:Y:S01]  /*15f0*/  WARPGROUP.ARRIVE ;  /* 0x00000000000079c5 */ /* 0x000fe20000000000 */
[----:B------:R-:W-:Y:S01]  /*1600*/  UMOV UR9, 0x40000040 ;  /* 0x4000004000097882 */ /* 0x000fe20000000000 */
[----:B------:R-:W-:Y:S01]  /*1610*/  UMOV UR11, 0x40000040 ;  /* 0x40000040000b7882 */ /* 0x000fe20000000000 */
[----:B------:R-:W-:Y:S01]  /*1620*/  ULEA UR8, UR39, UR4, 0xa ;  /* 0x0000000427087291 */ /* 0x000fe2000f8e503f */
[----:B------:R-:W-:Y:S01]  /*1630*/  UMOV UR21, UR9 ;  /* 0x0000000900157c82 */ /* 0x000fe20008000000 */
[----:B------:R-:W-:Y:S01]  /*1640*/  UMOV UR23, 0x40000040 ;  /* 0x4000004000177882 */ /* 0x000fe20000000000 */
[----:B------:R-:W-:Y:S01]  /*1650*/  UMOV UR25, UR9 ;  /* 0x0000000900197c82 */ /* 0x000fe20008000000 */
[----:B------:R-:W-:Y:S01]  /*1660*/  UMOV UR27, 0x40000040 ;  /* 0x40000040001b7882 */ /* 0x000fe20000000000 */
[----:B------:R-:W-:-:S02]  /*1670*/  UMOV UR17, UR9 ;  /* 0x0000000900117c82 */ /* 0x000fc40008000000 */
[----:B------:R-:W-:Y:S01]  /*1680*/  UMOV UR20, UR8 ;  /* 0x0000000800147c82 */ /* 0x000fe20008000000 */
[----:B------:R-:W-:Y:S01]  /*1690*/  UIADD3 UR5, UR5, 0x1c180, URZ ;  /* 0x0001c18005057890 */ /* 0x000fe2000fffe03f */
[----:B------:R-:W-:Y:S01]  /*16a0*/  UMOV UR24, UR8 ;  /* 0x0000000800187c82 */ /* 0x000fe20008000000 */
[----:B------:R-:W-:Y:S02]  /*16b0*/  UMOV UR16, UR8 ;  /* 0x0000000800107c82 */ /* 0x000fe40008000000 */
[----:B------:R-:W-:Y:S01]  /*16c0*/  USHF.R.U32.HI UR5, URZ, 0x4, UR5 ;  /* 0x000000043f057899 */ /* 0x000fe20008011605 */
[----:B------:R-:W-:Y:S01]  /*16d0*/  UMOV UR19, 0x40000040 ;  /* 0x4000004000137882 */ /* 0x000fe20000000000 */
[----:B------:R-:W-:Y:S02]  /*16e0*/  UMOV UR12, UR8 ;  /* 0x00000008000c7c82 */ /* 0x000fe40008000000 */
[----:B------:R-:W-:Y:S01]  /*16f0*/  ULOP3.LUT UR5, UR5, 0x3fff, URZ, 0xc0, !UPT ;  /* 0x00003fff05057892 */ /* 0x000fe2000f8ec03f */
[----:B------:R-:W-:Y:S01]  /*1700*/  UMOV UR13, UR9 ;  /* 0x00000009000d7c82 */ /* 0x000fe20008000000 */
[----:B------:R-:W-:-:S02]  /*1710*/  UMOV UR15, 0x40000040 ;  /* 0x40000040000f7882 */ /* 0x000fc40000000000 */
[----:B------:R-:W-:-:S04]  /*1720*/  ULOP3.LUT UR5, UR5, 0x10000, URZ, 0xfc, !UPT ;  /* 0x0001000005057892 */ /* 0x000fc8000f8efc3f */
[----:B------:R-:W-:-:S04]  /*1730*/  UIMAD UR6, UR39, 0x380, UR5 ;  /* 0x00000380270678a4 */ /* 0x000fc8000f8e0205 */
[----:B------:R-:W-:Y:S02]  /*1740*/  UIADD3 UR22, UR6, 0x80, URZ ;  /* 0x0000008006167890 */ /* 0x000fe4000fffe03f */
[----:B------:R-:W-:Y:S02]  /*1750*/  UIADD3 UR26, UR6, 0x100, URZ ;  /* 0x00000100061a7890 */ /* 0x000fe4000fffe03f */
[----:B------:R-:W-:Y:S01]  /*1760*/  UMOV UR10, UR6 ;  /* 0x00000006000a7c82 */ /* 0x000fe20008000000 */
[----:B------:R-:W-:Y:S01]  /*1770*/  UIADD3 UR18, UR6, 0x180, URZ ;  /* 0x0000018006127890 */ /* 0x000fe2000fffe03f */
[----:B------:R-:W-:Y:S01]  /*1780*/  IGMMA.64x16x32.S8.S8 R72, gdesc[UR8], RZ, !UPT, gsb0 ;  /* 0x00600000084879f1 */ /* 0x000fe2000c0410ff */
[----:B------:R-:W-:Y:S02]  /*1790*/  UIADD3 UR14, UR6, 0x200, URZ ;  /* 0x00000200060e7890 */ /* 0x000fe4000fffe03f */
[----:B------:R-:W-:Y:S02]  /*17a0*/  UIADD3 UR7, UR6, 0x280, URZ ;  /* 0x0000028006077890 */ /* 0x000fe4000fffe03f */
[----:B------:R-:W-:Y:S01]  /*17b0*/  UIADD3 UR10, UR6, 0x300, URZ ;  /* 0x00000300060a7890 */ /* 0x000fe2000fffe03f */
[----:B------:R-:W-:Y:S01]  /*17c0*/  UMOV UR11, 0x40000040 ;  /* 0x40000040000b7882 */ /* 0x000fe20000000000 */
[----:B------:R-:W-:-:S02]  /*17d0*/  WARPGROUP.DEPBAR.LE gsb0, 0x0 ;  /* 0x00008000000079c5 */ /* 0x000fc40000010000 */
[----:B------:R-:W-:-:S06]  /*17e0*/  WARPGROUP.ARRIVE ;  /* 0x00000000000079c5 */ /* 0x000fcc0000000000 */
[----:B------:R-:W-:Y:S01]  /*17f0*/  IGMMA.64x16x32.S8.S8 R64, gdesc[UR20], RZ, !UPT, gsb0 ;  /* 0x00600000144079f1 */ /* 0x000fe2000c0410ff */
[----:B------:R-:W-:Y:S01]  /*1800*/  UIADD3 UR22, UR6, 0x102, URZ ;  /* 0x0000010206167890 */ /* 0x000fe2000fffe03f */
[----:B------:R-:W-:Y:S01]  /*1810*/  UMOV UR23, 0x40000040 ;  /* 0x4000004000177882 */ /* 0x000fe20000000000 */
[----:B------:R-:W-:Y:S02]  /*1820*/  WARPGROUP.DEPBAR.LE gsb0, 0x0 ;  /* 0x00008000000079c5 */ /* 0x000fe40000010000 */
        /* <DEDUP_REMOVED lines=12> */
[----:B------:R-:W-:Y:S01]  /*18f0*/  UMOV UR12, UR8 ;  /* 0x00000008000c7c82 */ /* 0x000fe20008000000 */
[----:B------:R-:W-:Y:S01]  /*1900*/  UMOV UR13, UR9 ;  /* 0x00000009000d7c82 */ /* 0x000fe20008000000 */
[----:B------:R-:W-:Y:S01]  /*1910*/  UMOV UR14, UR7 ;  /* 0x00000007000e7c82 */ /* 0x000fe20008000000 */
[----:B------:R-:W-:Y:S01]  /*1920*/  UMOV UR15, 0x40000040 ;  /* 0x40000040000f7882 */ /* 0x000fe20000000000 */
[----:B------:R-:W-:Y:S01]  /*1930*/  UIADD3 UR7, UR6, 0x282, URZ ;  /* 0x0000028206077890 */ /* 0x000fe2000fffe03f */
[----:B------:R-:W-:Y:S02]  /*1940*/  WARPGROUP.DEPBAR.LE gsb0, 0x0 ;  /* 0x00008000000079c5 */ /* 0x000fe40000010000 */
[----:B------:R-:W-:-:S06]  /*1950*/  WARPGROUP.ARRIVE ;  /* 0x00000000000079c5 */ /* 0x000fcc0000000000 */
[----:B------:R-:W-:Y:S01]  /*1960*/  IGMMA.64x16x32.S8.S8 R32, gdesc[UR12], RZ, !UPT, gsb0 ;  /* 0x006000000c2079f1 */ /* 0x000fe2000c0410ff */
[----:B------:R-:W-:Y:S01]  /*1970*/  UMOV UR12, UR8 ;  /* 0x00000008000c7c82 */ /* 0x000fe20008000000 */
[----:B------:R-:W-:Y:S01]  /*1980*/  UMOV UR13, UR9 ;  /* 0x00000009000d7c82 */ /* 0x000fe20008000000 */
[----:B------:R-:W-:Y:S01]  /*1990*/  UMOV UR14, UR10 ;  /* 0x0000000a000e7c82 */ /* 0x000fe20008000000 */
[----:B------:R-:W-:Y:S01]  /*19a0*/  UMOV UR15, 0x40000040 ;  /* 0x40000040000f7882 */ /* 0x000fe20000000000 */
[----:B------:R-:W-:Y:S02]  /*19b0*/  UIADD3 UR9, UR6, 0x302, URZ ;  /* 0x0000030206097890 */ /* 0x000fe4000fffe03f */
[----:B------:R-:W-:Y:S01]  /*19c0*/  UIADD3 UR10, UR6, 0x6, URZ ;  /* 0x00000006060a7890 */ /* 0x000fe2000fffe03f */
[----:B------:R-:W-:Y:S02]  /*19d0*/  WARPGROUP.DEPBAR.LE gsb0, 0x0 ;  /* 0x00008000000079c5 */ /* 0x000fe40000010000 */
[----:B------:R-:W-:-:S06]  /*19e0*/  WARPGROUP.ARRIVE ;  /* 0x00000000000079c5 */ /* 0x000fcc0000000000 */
[----:B------:R-:W-:Y:S01]  /*19f0*/  IGMMA.64x16x32.S8.S8 R24, gdesc[UR12], RZ, !UPT, gsb0 ;  /* 0x006000000c1879f1 */ /* 0x000fe2000c0410ff */
[----:B------:R-:W-:Y:S02]  /*1a00*/  UIADD3 UR12, UR8, 0x2, URZ ;  /* 0x00000002080c7890 */ /* 0x000fe4000fffe03f */
[----:B------:R-:W-:Y:S01]  /*1a10*/  UIADD3 UR14, UR6, 0x2, URZ ;  /* 0x00000002060e7890 */ /* 0x000fe2000fffe03f */
[----:B------:R-:W-:Y:S01]  /*1a20*/  UMOV UR13, 0x40000040 ;  /* 0x40000040000d7882 */ /* 0x000fe20000000000 */
[----:B------:R-:W-:Y:S01]  /*1a30*/  UMOV UR15, 0x40000040 ;  /* 0x40000040000f7882 */ /* 0x000fe20000000000 */
[----:B------:R-:W-:Y:S02]  /*1a40*/  UMOV UR25, UR13 ;  /* 0x0000000d00197c82 */ /* 0x000fe40008000000 */
[----:B------:R-:W-:Y:S01]  /*1a50*/  UMOV UR24, UR12 ;  /* 0x0000000c00187c82 */ /* 0x000fe20008000000 */
[----:B------:R-:W-:Y:S01]  /*1a60*/  UMOV UR20, UR12 ;  /* 0x0000000c00147c82 */ /* 0x000fe20008000000 */
[----:B------:R-:W-:Y:S01]  /*1a70*/  UMOV UR21, UR13 ;  /* 0x0000000d00157c82 */ /* 0x000fe20008000000 */
[----:B------:R-:W-:Y:S01]  /*1a80*/  UMOV UR16, UR12 ;  /* 0x0000000c00107c82 */ /* 0x000fe20008000000 */
[----:B------:R-:W-:Y:S01]  /*1a90*/  UMOV UR17, UR13 ;  /* 0x0000000d00117c82 */ /* 0x000fe20008000000 */
[----:B------:R-:W-:-:S02]  /*1aa0*/  WARPGROUP.DEPBAR.LE gsb0, 0x0 ;  /* 0x00008000000079c5 */ /* 0x000fc40000010000 */
[----:B------:R-:W-:-:S06]  /*1ab0*/  WARPGROUP.ARRIVE ;  /* 0x00000000000079c5 */ /* 0x000fcc0000000000 */
[----:B------:R-:W-:Y:S01]  /*1ac0*/  IGMMA.64x16x32.S8.S8 R72, gdesc[UR12], R72, gsb0 ;  /* 0x006000000c4879f1 */ /* 0x000fe20008041048 */
[----:B------:R-:W-:Y:S01]  /*1ad0*/  UIADD3 UR14, UR6, 0x202, URZ ;  /* 0x00000202060e7890 */ /* 0x000fe2000fffe03f */
[----:B------:R-:W-:Y:S01]  /*1ae0*/  UMOV UR15, 0x40000040 ;  /* 0x40000040000f7882 */ /* 0x000fe20000000000 */
[----:B------:R-:W-:Y:S02]  /*1af0*/  WARPGROUP.DEPBAR.LE gsb0, 0x0 ;  /* 0x00008000000079c5 */ /* 0x000fe40000010000 */
        /* <DEDUP_REMOVED lines=17> */
[----:B------:R-:W-:Y:S01]  /*1c10*/  UMOV UR14, UR7 ;  /* 0x00000007000e7c82 */ /* 0x000fe20008000000 */
[----:B------:R-:W-:Y:S01]  /*1c20*/  UMOV UR15, 0x40000040 ;  /* 0x40000040000f7882 */ /* 0x000fe20000000000 */
[----:B------:R-:W-:Y:S01]  /*1c30*/  UIADD3 UR7, UR6, 0x284, URZ ;  /* 0x0000028406077890 */ /* 0x000fe2000fffe03f */
        /* <DEDUP_REMOVED lines=19> */
[----:B------:R-:W-:Y:S01]  /*1d70*/  UIADD3 UR8, UR8, 0x6, URZ ;  /* 0x0000000608087890 */ /* 0x000fe2000fffe03f */
[----:B------:R-:W-:-:S02]  /*1d80*/  WARPGROUP.DEPBAR.LE gsb0, 0x0 ;  /* 0x00008000000079c5 */ /* 0x000fc40000010000 */
[----:B------:R-:W-:-:S06]  /*1d90*/  WARPGROUP.ARRIVE ;  /* 0x00000000000079c5 */ /* 0x000fcc0000000000 */
[----:B------:R-:W-:Y:S01]  /*1da0*/  IGMMA.64x16x32.S8.S8 R72, gdesc[UR12], R72, gsb0 ;  /* 0x006000000c4879f1 */ /* 0x000fe20008041048 */
[----:B------:R-:W-:Y:S01]  /*1db0*/  UIADD3 UR14, UR6, 0x204, URZ ;  /* 0x00000204060e7890 */ /* 0x000fe2000fffe03f */
[----:B------:R-:W-:Y:S01]  /*1dc0*/  UMOV UR15, 0x40000040 ;  /* 0x40000040000f7882 */ /* 0x000fe20000000000 */
[----:B------:R-:W-:Y:S02]  /*1dd0*/  WARPGROUP.DEPBAR.LE gsb0, 0x0 ;  /* 0x00008000000079c5 */ /* 0x000fe40000010000 */
[----:B------:R-:W-:-:S06]  /*1de0*/  WARPGROUP.ARRIVE ;  /* 0x00000000000079c5 */ /* 0x000fcc0000000000 */
[----:B------:R-:W-:Y:S03]  /*1df0*/  IGMMA.64x16x32.S8.S8 R64, gdesc[UR24], R64, gsb0 ;  /* 0x00600000184079f1 */ /* 0x000fe60008041040 */
[----:B------:R-:W-:Y:S02]  /*1e00*/  WARPGROUP.DEPBAR.LE gsb0, 0x0 ;  /* 0x00008000000079c5 */ /* 0x000fe40000010000 */
[----:B------:R-:W-:-:S06]  /*1e10*/  WARPGROUP.ARRIVE ;  /* 0x00000000000079c5 */ /* 0x000fcc0000000000 */
[----:B------:R-:W-:Y:S01]  /*1e20*/  IGMMA.64x16x32.S8.S8 R56, gdesc[UR20], R56, gsb0 ;  /* 0x00600000143879f1 */ /* 0x000fe20008041038 */
[----:B------:R-:W-:Y:S01]  /*1e30*/  UIADD3 UR22, UR6, 0x106, URZ ;  /* 0x0000010606167890 */ /* 0x000fe2000fffe03f */
[----:B------:R-:W-:Y:S01]  /*1e40*/  UMOV UR20, UR8 ;  /* 0x0000000800147c82 */ /* 0x000fe20008000000 */
[----:B------:R-:W-:Y:S01]  /*1e50*/  UMOV UR23, 0x40000040 ;  /* 0x4000004000177882 */ /* 0x000fe20000000000 */
        /* <DEDUP_REMOVED lines=17> */
[----:B------:R-:W-:Y:S02]  /*1f70*/  UMOV UR9, 0x40000040 ;  /* 0x4000004000097882 */ /* 0x000fe40000000000 */
[----:B------:R-:W-:Y:S01]  /*1f80*/  UMOV UR17, UR9 ;  /* 0x0000000900117c82 */ /* 0x000fe20008000000 */
[----:B------:R-:W-:Y:S01]  /*1f90*/  UMOV UR21, UR9 ;  /* 0x0000000900157c82 */ /* 0x000fe20008000000 */
[----:B------:R-:W-:Y:S02]  /*1fa0*/  WARPGROUP.DEPBAR.LE gsb0, 0x0 ;  /* 0x00008000000079c5 */ /* 0x000fe40000010000 */
[----:B------:R-:W-:-:S06]  /*1fb0*/  WARPGROUP.ARRIVE ;  /* 0x00000000000079c5 */ /* 0x000fcc0000000000 */
[----:B------:R-:W-:Y:S01]  /*1fc0*/  IGMMA.64x16x32.S8.S8 R24, gdesc[UR12], R24, gsb0 ;  /* 0x006000000c1879f1 */ /* 0x000fe20008041018 */
[----:B------:R-:W-:Y:S01]  /*1fd0*/  UIADD3 UR14, UR6, 0x186, URZ ;  /* 0x00000186060e7890 */ /* 0x000fe2000fffe03f */
[----:B------:R-:W-:Y:S01]  /*1fe0*/  UMOV UR12, UR8 ;  /* 0x00000008000c7c82 */ /* 0x000fe20008000000 */
[----:B------:R-:W-:Y:S01]  /*1ff0*/  UMOV UR13, UR9 ;  /* 0x00000009000d7c82 */ /* 0x000fe20008000000 */
[----:B------:R-:W-:Y:S01]  /*2000*/  UMOV UR15, 0x40000040 ;  /* 0x40000040000f7882 */ /* 0x000fe20000000000 */
[----:B------:R-:W-:Y:S02]  /*2010*/  WARPGROUP.DEPBAR.LE gsb0, 0x0 ;  /* 0x00008000000079c5 */ /* 0x000fe40000010000 */
[----:B------:R-:W-:-:S06]  /*2020*/  WARPGROUP.ARRIVE ;  /* 0x00000000000079c5 */ /* 0x000fcc0000000000 */
[----:B------:R-:W-:Y:S01]  /*2030*/  IGMMA.64x16x32.S8.S8 R72, gdesc[UR8], R72, gsb0 ;  /* 0x00600000084879f1 */ /* 0x000fe20008041048 */
[----:B------:R-:W-:Y:S01]  /*2040*/  UIADD3 UR10, UR6, 0x206, URZ ;  /* 0x00000206060a7890 */ /* 0x000fe2000fffe03f */
[----:B------:R-:W-:Y:S01]  /*2050*/  UMOV UR11, 0x40000040 ;  /* 0x40000040000b7882 */ /* 0x000fe20000000000 */
[----:B------:R-:W-:Y:S01]  /*2060*/  UIADD3 UR6, UR6, 0x306, URZ ;  /* 0x0000030606067890 */ /* 0x000fe2000fffe03f */
[----:B------:R-:W-:Y:S02]  /*2070*/  WARPGROUP.DEPBAR.LE gsb0, 0x0 ;  /* 0x00008000000079c5 */ /* 0x000fe40000010000 */
[----:B------:R-:W-:-:S06]  /*2080*/  WARPGROUP.ARRIVE ;  /* 0x00000000000079c5 */ /* 0x000fcc0000000000 */
[----:B------:R-:W-:Y:S03]  /*2090*/  IGMMA.64x16x32.S8.S8 R64, gdesc[UR16], R64, gsb0 ;  /* 0x00600000104079f1 */ /* 0x000fe60008041040 */
        /* <DEDUP_REMOVED lines=8> */
[----:B------:R-:W-:Y:S01]  /*2120*/  IGMMA.64x16x32.S8.S8 R40, gdesc[UR8], R40, gsb0 ;  /* 0x00600000082879f1 */ /* 0x000fe20008041028 */
[----:B------:R-:W-:Y:S01]  /*2130*/  UMOV UR10, UR7 ;  /* 0x00000007000a7c82 */ /* 0x000fe20008000000 */
[----:B------:R-:W-:Y:S01]  /*2140*/  UMOV UR11, 0x40000040 ;  /* 0x40000040000b7882 */ /* 0x000fe20000000000 */
[----:B------:R-:W-:Y:S02]  /*2150*/  WARPGROUP.DEPBAR.LE gsb0, 0x0 ;  /* 0x00008000000079c5 */ /* 0x000fe40000010000 */
[----:B------:R-:W-:-:S06]  /*2160*/  WARPGROUP.ARRIVE ;  /* 0x00000000000079c5 */ /* 0x000fcc0000000000 */
[----:B------:R-:W-:Y:S01]  /*2170*/  IGMMA.64x16x32.S8.S8 R32, gdesc[UR8], R32, gsb0 ;  /* 0x00600000082079f1 */ /* 0x000fe20008041020 */
[----:B------:R-:W-:Y:S01]  /*2180*/  UMOV UR10, UR6 ;  /* 0x00000006000a7c82 */ /* 0x000fe20008000000 */
[----:B------:R-:W-:Y:S01]  /*2190*/  UMOV UR11, 0x40000040 ;  /* 0x40000040000b7882 */ /* 0x000fe20000000000 */
[----:B------:R-:W-:Y:S02]  /*21a0*/  WARPGROUP.DEPBAR.LE gsb0, 0x0 ;  /* 0x00008000000079c5 */ /* 0x000fe40000010000 */
[----:B------:R-:W-:-:S06]  /*21b0*/  WARPGROUP.ARRIVE ;  /* 0x00000000000079c5 */ /* 0x000fcc0000000000 */
[----:B------:R-:W-:Y:S03]  /*21c0*/  IGMMA.64x16x32.S8.S8 R24, gdesc[UR8], R24, gsb0 ;  /* 0x00600000081879f1 */ /* 0x000fe60008041018 */
[----:B------:R-:W-:Y:S02]  /*21d0*/  WARPGROUP.DEPBAR.LE gsb0, 0x0 ;  /* 0x00008000000079c5 */ /* 0x000fe40000010000 */
[----:B------:R-:W-:Y:S05]  /*21e0*/  @!P1 BRA `(.L_x_22) ;  /* 0x0000000c00649947 */ /* 0x000fea0003800000 */
[----:B------:R-:W-:Y:S02]  /*21f0*/  UIADD3 UR6, UR39, 0x1, URZ ;  /* 0x0000000127067890 */ /* 0x000fe4000fffe03f */
[----:B------:R-:W-:Y:S02]  /*2200*/  IMAD.U32 R3, RZ, RZ, UR39 ;  /* 0x00000027ff037e24 */ /* 0x000fe4000f8e00ff */
[----:B------:R-:W-:-:S04]  /*2210*/  UISETP.NE.AND UP0, UPT, UR6, 0x7, UPT ;  /* 0x000000070600788c */ /* 0x000fc8000bf05270 */
[----:B------:R-:W-:Y:S02]  /*2220*/  USEL UR7, URZ, 0x1, UP0 ;  /* 0x000000013f077887 */ /* 0x000fe40008000000 */
[----:B------:R-:W-:Y:S02]  /*2230*/  USEL UR6, UR6, URZ, UP0 ;  /* 0x0000003f06067287 */ /* 0x000fe40008000000 */
[----:B------:R-:W-:-:S06]  /*2240*/  ULOP3.LUT UR7, UR38, UR7, URZ, 0x3c, !UPT ;  /* 0x0000000726077292 */ /* 0x000fcc000f8e3c3f */
[----:B------:R-:W-:-:S07]  /*2250*/  IMAD.U32 R7, RZ, RZ, UR7 ;  /* 0x00000007ff077e24 */ /* 0x000fce000f8e00ff */
.L_x_29:
[----:B------:R-:W-:Y:S05]  /*2260*/  @!P0 BRA `(.L_x_23) ;  /* 0x0000000000048947 */ /* 0x000fea0003800000 */
[----:B------:R-:W-:Y:S01]  /*2270*/  BPT.TRAP 0x1 ;  /* 0x000000040000795c */ /* 0x000fe20000300000 */
.L_x_23:
[----:B------:R-:W2:Y:S01]  /*2280*/  S2UR UR8, SR_CgaCtaId ;  /* 0x00000000000879c3 */ /* 0x000ea20000008800 */
[----:B------:R-:W-:Y:S01]  /*2290*/  UMOV UR7, 0x400 ;  /* 0x0000040000077882 */ /* 0x000fe20000000000 */
[----:B01----:R-:W-:Y:S01]  /*22a0*/  IMAD.U32 R5, RZ, RZ, UR6 ;  /* 0x00000006ff057e24 */ /* 0x003fe2000f8e00ff */
[----:B------:R-:W-:Y:S01]  /*22b0*/  SHF.L.U32 R4, R7, 0x1f, RZ ;  /* 0x0000001f07047819 */ /* 0x000fe200000006ff */
[----:B--2---:R-:W-:-:S06]  /*22c0*/  ULEA UR7, UR8, UR7, 0x18 ;  /* 0x0000000708077291 */ /* 0x004fcc000f8ec03f */
[----:B------:R-:W-:-:S04]  /*22d0*/  IMAD.U32 R6, RZ, RZ, UR7 ;  /* 0x00000007ff067e24 */ /* 0x000fc8000f8e00ff */
[----:B------:R-:W-:-:S04]  /*22e0*/  IMAD R5, R5, 0x8, R6 ;  /* 0x0000000805057824 */ /* 0x000fc800078e0206 */
[----:B------:R0:W1:Y:S01]  /*22f0*/  SYNCS.PHASECHK.TRANS64.TRYWAIT P1, [R5+URZ], R4 ;  /* 0x00000004050075a7 */ /* 0x000062000802017f */
[----:B------:R-:W-:Y:S05]  /*2300*/  @!P0 BRA `(.L_x_24) ;  /* 0x0000000000048947 */ /* 0x000fea0003800000 */
[----:B------:R-:W-:Y:S01]  /*2310*/  BPT.TRAP 0x1 ;  /* 0x000000040000795c */ /* 0x000fe20000300000 */
.L_x_24:
[----:B-1----:R-:W-:Y:S05]  /*2320*/  @P1 BRA `(.L_x_25) ;  /* 0x0000000000081947 */ /* 0x002fea0003800000 */
[----:B------:R-:W1:Y:S02]  /*2330*/  SYNCS.PHASECHK.TRANS64.TRYWAIT P1, [R5+URZ], R4 ;  /* 0x00000004050075a7 */ /* 0x000e64000802017f */
[----:B-1----:R-:W-:Y:S05]  /*2340*/  @!P1 BRA `(.L_x_26) ;  /* 0x0000005c00b49947 */ /* 0x002fea0003800000 */
.L_x_25:
[----:B------:R-:W-:Y:S01]  /*2350*/  ULEA UR10, UR6, UR4, 0xa ;  /* 0x00000004060a7291 */ /* 0x000fe2000f8e503f */
[----:B------:R-:W-:Y:S01]  /*2360*/  WARPGROUP.ARRIVE ;  /* 0x00000000000079c5 */ /* 0x000fe20000000000 */
[----:B------:R-:W-:Y:S01]  /*2370*/  UIMAD UR8, UR6, 0x380, UR5 ;  /* 0x00000380060878a4 */ /* 0x000fe2000f8e0205 */
[----:B------:R-:W-:Y:S01]  /*2380*/  UMOV UR13, 0x40000040 ;  /* 0x40000040000d7882 */ /* 0x000fe20000000000 */
[----:B------:R-:W-:Y:S02]  /*2390*/  UMOV UR15, 0x40000040 ;  /* 0x40000040000f7882 */ /* 0x000fe40000000000 */
[----:B------:R-:W-:Y:S01]  /*23a0*/  UIADD3 UR7, UR8, 0x80, URZ ;  /* 0x0000008008077890 */ /* 0x000fe2000fffe03f */
[----:B------:R-:W-:Y:S02]  /*23b0*/  UMOV UR12, UR10 ;  /* 0x0000000a000c7c82 */ /* 0x000fe40008000000 */
[----:B------:R-:W-:Y:S01]  /*23c0*/  UMOV UR14, UR8 ;  /* 0x00000008000e7c82 */ /* 0x000fe20008000000 */
[----:B------:R-:W-:Y:S01]  /*23d0*/  UIADD3 UR9, UR8, 0x100, URZ ;  /* 0x0000010008097890 */ /* 0x000fe2000fffe03f */
[----:B------:R-:W-:Y:S01]  /*23e0*/  IGMMA.64x16x32.S8.S8 R72, gdesc[UR12], R72, gsb0 ;  /* 0x006000000c4879f1 */ /* 0x000fe20008041048 */
[----:B------:R-:W-:Y:S01]  /*23f0*/  UMOV UR15, 0x40000040 ;  /* 0x40000040000f7882 */ /* 0x000fe20000000000 */
[----:B------:R-:W-:Y:S01]  /*2400*/  UMOV UR14, UR7 ;  /* 0x00000007000e7c82 */ /* 0x000fe20008000000 */
[----:B------:R-:W-:-:S02]  /*2410*/  UIADD3 UR11, UR8, 0x180, URZ ;  /* 0x00000180080b7890 */ /* 0x000fc4000fffe03f */
        /* <DEDUP_REMOVED lines=119> */
[----:B------:R-:W-:Y:S02]  /*2b90*/  UIADD3 UR12, UR10, 0x6, URZ ;  /* 0x000000060a0c7890 */ /* 0x000fe4000fffe03f */
[----:B------:R-:W-:Y:S01]  /*2ba0*/  UIADD3 UR14, UR8, 0x6, URZ ;  /* 0x00000006080e7890 */ /* 0x000fe2000fffe03f */
[----:B------:R-:W-:Y:S01]  /*2bb0*/  UMOV UR13, 0x40000040 ;  /* 0x40000040000d7882 */ /* 0x000fe20000000000 */
        /* <DEDUP_REMOVED lines=13> */
[----:B------:R-:W-:Y:S02]  /*2c90*/  UIADD3 UR9, UR8, 0x286, URZ ;  /* 0x0000028608097890 */ /* 0x000fe4000fffe03f */
        /* <DEDUP_REMOVED lines=26> */
[----:B------:R-:W-:Y:S01]  /*2e40*/  BPT.TRAP 0x1 ;  /* 0x000000040000795c */ /* 0x000fe20000300000 */
.L_x_27:
[----:B------:R-:W-:-:S13]  /*2e50*/  ISETP.NE.AND P1, PT, R23, RZ, PT ;  /* 0x000000ff1700720c */ /* 0x000fda0003f25270 */
[----:B01----:R-:W-:-:S04]  /*2e60*/  @P1 IMAD R4, R3, 0x8, R6 ;  /* 0x0000000803041824 */ /* 0x003fc800078e0206 */
[----:B------:R-:W-:-:S05]  /*2e70*/  @P1 VIADD R5, R4, 0x38 ;  /* 0x0000003804051836 */ /* 0x000fca0000000000 */
[----:B------:R-:W-:-:S04]  /*2e80*/  @P1 PRMT R5, R22, 0x654, R5 ;  /* 0x0000065416051816 */ /* 0x000fc80000000005 */
[----:B------:R0:W-:Y:S01]  /*2e90*/  @P1 SYNCS.ARRIVE.TRANS64.RED.A1T0 RZ, [R5+URZ], RZ ;  /* 0x000000ff05ff19a7 */ /* 0x0001e2000810043f */
[----:B------:R-:W-:-:S13]  /*2ea0*/  ISETP.GT.U32.AND P1, PT, R19, 0x1, PT ;  /* 0x000000011300780c */ /* 0x000fda0003f24070 */
[----:B0-----:R-:W-:Y:S05]  /*2eb0*/  @P1 BRA `(.L_x_28) ;  /* 0x0000000000041947 */ /* 0x001fea0003800000 */
[----:B------:R-:W-:Y:S01]  /*2ec0*/  BPT.TRAP 0x1 ;  /* 0x000000040000795c */ /* 0x000fe20000300000 */
.L_x_28:
[----:B------:R-:W-:Y:S01]  /*2ed0*/  UIADD3 UR6, UR6, 0x1, URZ ;  /* 0x0000000106067890 */ /* 0x000fe2000fffe03f */
[C---:B------:R-:W-:Y:S01]  /*2ee0*/  ISETP.GT.AND P2, PT, R0.reuse, 0x1, PT ;  /* 0x000000010000780c */ /* 0x040fe20003f44270 */
[----:B------:R-:W-:Y:S02]  /*2ef0*/  VIADD R3, R3, 0x1 ;  /* 0x0000000103037836 */ /* 0x000fe40000000000 */
[----:B------:R-:W-:Y:S01]  /*2f00*/  UISETP.NE.AND UP0, UPT, UR6, 0x7, UPT ;  /* 0x000000070600788c */ /* 0x000fe2000bf05270 */
[----:B------:R-:W-:Y:S02]  /*2f10*/  VIADD R0, R0, 0xffffffff ;  /* 0xffffffff00007836 */ /* 0x000fe40000000000 */
[C---:B------:R-:W-:Y:S01]  /*2f20*/  ISETP.NE.AND P1, PT, R3.reuse, 0x7, PT ;  /* 0x000000070300780c */ /* 0x040fe20003f25270 */
[----:B------:R-:W-:Y:S02]  /*2f30*/  USEL UR7, URZ, 0x1, UP0 ;  /* 0x000000013f077887 */ /* 0x000fe40008000000 */
[----:B------:R-:W-:Y:S01]  /*2f40*/  USEL UR6, UR6, URZ, UP0 ;  /* 0x0000003f06067287 */ /* 0x000fe20008000000 */
[----:B------:R-:W-:-:S03]  /*2f50*/  SEL R3, R3, RZ, P1 ;  /* 0x000000ff03037207 */ /* 0x000fc60000800000 */
[----:B------:R-:W-:Y:S01]  /*2f60*/  LOP3.LUT R7, R7, UR7, RZ, 0x3c, !PT ;  /* 0x0000000707077c12 */ /* 0x000fe2000f8e3cff */
[----:B------:R-:W-:Y:S07]  /*2f70*/  @P2 BRA `(.L_x_29) ;  /* 0xfffffff000b82947 */ /* 0x000fee000383ffff */
.L_x_22:
[----:B------:R-:W2:Y:S02]  /*2f80*/  LDC R0, c[0x0][0x28c] ;  /* 0x0000a300ff007b82 */ /* 0x000ea40000000800 */
[----:B--2---:R-:W-:-:S13]  /*2f90*/  ISETP.GE.AND P1, PT, R0, 0x1, PT ;  /* 0x000000010000780c */ /* 0x004fda0003f26270 */
[----:B------:R-:W-:Y:S05]  /*2fa0*/  @!P1 BRA `(.L_x_30) ;  /* 0x0000000000589947 */ /* 0x000fea0003800000 */
[----:B------:R-:W-:Y:S05]  /*2fb0*/  @!P0 BRA `(.L_x_31) ;  /* 0x0000000000048947 */ /* 0x000fea0003800000 */
[----:B------:R-:W-:Y:S01]  /*2fc0*/  BPT.TRAP 0x1 ;  /* 0x000000040000795c */ /* 0x000fe20000300000 */
.L_x_31:
[----:B------:R-:W-:Y:S01]  /*2fd0*/  ISETP.NE.AND P0, PT, R23, RZ, PT ;  /* 0x000000ff1700720c */ /* 0x000fe20003f05270 */
[----:B------:R-:W-:Y:S01]  /*2fe0*/  BSSY B0, `(.L_x_32) ;  /* 0x0000010000007945 */ /* 0x000fe20003800000 */
[----:B------:R-:W-:-:S11]  /*2ff0*/  ISETP.GT.U32.AND P1, PT, R19, 0x1, PT ;  /* 0x000000011300780c */ /* 0x000fd60003f24070 */
[----:B------:R-:W-:Y:S05]  /*3000*/  @!P0 BRA `(.L_x_33) ;  /* 0x0000000000348947 */ /* 0x000fea0003800000 */
[----:B------:R-:W-:-:S04]  /*3010*/  UISETP.LT.AND UP0, UPT, UR40, 0x1, UPT ;  /* 0x000000012800788c */ /* 0x000fc8000bf01270 */
[----:B------:R-:W-:-:S04]  /*3020*/  USEL UR6, UR40, 0x1, UP0 ;  /* 0x0000000128067887 */ /* 0x000fc80008000000 */
[----:B------:R-:W-:-:S04]  /*3030*/  UIADD3 UR6, UR39, UR40, -UR6 ;  /* 0x0000002827067290 */ /* 0x000fc8000fffe806 */
[----:B------:R-:W-:-:S04]  /*3040*/  UIMAD.WIDE.U32 UR4, UR6, 0x24924925, URZ ;  /* 0x24924925060478a5 */ /* 0x000fc8000f8e003f */
[----:B------:R-:W-:-:S04]  /*3050*/  UIADD3 UR4, UR6, -UR5, URZ ;  /* 0x8000000506047290 */ /* 0x000fc8000fffe03f */
[----:B------:R-:W-:-:S04]  /*3060*/  ULEA.HI UR4, UR4, UR5, URZ, 0x1f ;  /* 0x0000000504047291 */ /* 0x000fc8000f8ff83f */
[----:B------:R-:W-:-:S04]  /*3070*/  USHF.R.U32.HI UR4, URZ, 0x2, UR4 ;  /* 0x000000023f047899 */ /* 0x000fc80008011604 */
[----:B------:R-:W-:-:S06]  /*3080*/  UIMAD UR4, UR4, -0x7, UR6 ;  /* 0xfffffff9040478a4 */ /* 0x000fcc000f8e0206 */
[----:B------:R-:W-:-:S04]  /*3090*/  IMAD.U32 R3, RZ, RZ, UR4 ;  /* 0x00000004ff037e24 */ /* 0x000fc8000f8e00ff */
[----:B------:R-:W-:-:S04]  /*30a0*/  IMAD R0, R3, 0x8, R6 ;  /* 0x0000000803007824 */ /* 0x000fc800078e0206 */
[----:B------:R-:W-:-:S05]  /*30b0*/  VIADD R3, R0, 0x38 ;  /* 0x0000003800037836 */ /* 0x000fca0000000000 */
[----:B------:R-:W-:-:S04]  /*30c0*/  PRMT R3, R22, 0x654, R3 ;  /* 0x0000065416037816 */ /* 0x000fc80000000003 */
[----:B------:R2:W-:Y:S03]  /*30d0*/  SYNCS.ARRIVE.TRANS64.RED.A1T0 RZ, [R3+URZ], RZ ;  /* 0x000000ff03ff79a7 */ /* 0x0005e6000810043f */
.L_x_33:
[----:B------:R-:W-:Y:S05]  /*30e0*/  BSYNC B0 ;  /* 0x0000000000007941 */ /* 0x000fea0003800000 */
.L_x_32:
[----:B------:R-:W-:Y:S05]  /*30f0*/  @P1 BRA `(.L_x_30) ;  /* 0x0000000000041947 */ /* 0x000fea0003800000 */
[----:B------:R-:W-:Y:S01]  /*3100*/  BPT.TRAP 0x1 ;  /* 0x000000040000795c */ /* 0x000fe20000300000 */
.L_x_30:
[----:B------:R-:W3:Y:S01]  /*3110*/  LDC R8, c[0x0][0x288] ;  /* 0x0000a200ff087b82 */ /* 0x000ee20000000800 */
[--C-:B------:R-:W-:Y:S01]  /*3120*/  SHF.R.U32.HI R0, RZ, 0x2, R18.reuse ;  /* 0x00000002ff007819 */ /* 0x100fe20000011612 */
[----:B------:R-:W-:Y:S01]  /*3130*/  IMAD R85, R85, 0x70, RZ ;  /* 0x0000007055557824 */ /* 0x000fe200078e02ff */
[----:B01----:R-:W-:Y:S01]  /*3140*/  LOP3.LUT R4, R18, 0x60, RZ, 0xc0, !PT ;  /* 0x0000006012047812 */ /* 0x003fe200078ec0ff */
[----:B------:R-:W-:Y:S01]  /*3150*/  UIADD3 UR39, UR40, UR39, URZ ;  /* 0x0000002728277290 */ /* 0x000fe2000fffe03f */
[----:B------:R-:W-:Y:S01]  /*3160*/  SHF.R.U32.HI R5, RZ, 0x7, R18 ;  /* 0x00000007ff057819 */ /* 0x000fe20000011612 */
[----:B------:R-:W-:Y:S01]  /*3170*/  ULDC UR7, c[0x0][0x284] ;  /* 0x0000a10000077ab9 */ /* 0x000fe20000000800 */
[----:B--2---:R-:W-:Y:S01]  /*3180*/  LOP3.LUT R3, R0, 0x7, RZ, 0xc0, !PT ;  /* 0x0000000700037812 */ /* 0x004fe200078ec0ff */
[----:B------:R-:W-:Y:S01]  /*3190*/  UISETP.GT.U32.AND UP0, UPT, UR39, 0x6, UPT ;  /* 0x000000062700788c */ /* 0x000fe2000bf04070 */
[----:B------:R-:W-:Y:S01]  /*31a0*/  SHF.R.U32.HI R6, RZ, 0x1, R4 ;  /* 0x00000001ff067819 */ /* 0x000fe20000011604 */
[----:B------:R-:W-:Y:S01]  /*31b0*/  UIMAD.WIDE.U32 UR4, UR39, 0x24924925, URZ ;  /* 0x24924925270478a5 */ /* 0x000fe2000f8e003f */
[----:B------:R-:W-:Y:S01]  /*31c0*/  LOP3.LUT R0, R5, 0x1, RZ, 0xc0, !PT ;  /* 0x0000000105007812 */ /* 0x000fe200078ec0ff */
[----:B------:R-:W-:Y:S01]  /*31d0*/  UISETP.LT.U32.AND UP0, UPT, UR40, 0x7, UP0 ;  /* 0x000000072800788c */ /* 0x000fe20008701070 */
[----:B------:R-:W-:Y:S01]  /*31e0*/  IADD3 R5, RZ, -R6, -R3 ;  /* 0x80000006ff057210 */ /* 0x000fe20007ffe803 */
[----:B------:R-:W-:Y:S01]  /*31f0*/  UIADD3 UR4, UR39, -UR5, URZ ;  /* 0x8000000527047290 */ /* 0x000fe2000fffe03f */
[----:B------:R-:W-:Y:S01]  /*3200*/  SHF.R.S32.HI R20, RZ, 0x1f, R83 ;  /* 0x0000001fff147819 */ /* 0x000fe20000011453 */
[C---:B------:R-:W-:Y:S01]  /*3210*/  IMAD.SHL.U32 R4, R0.reuse, 0x40, RZ ;  /* 0x0000004000047824 */ /* 0x040fe200078e00ff */
[----:B------:R-:W-:Y:S01]  /*3220*/  UISETP.GE.U32.AND UP1, UPT, UR40, 0x7, UPT ;  /* 0x000000072800788c */ /* 0x000fe2000bf26070 */
[----:B------:R-:W-:Y:S01]  /*3230*/  IMAD R7, R0, -0x40, R5 ;  /* 0xffffffc000077824 */ /* 0x000fe200078e0205 */
[----:B------:R-:W-:Y:S01]  /*3240*/  LOP3.LUT R0, R18, 0x3, RZ, 0xc0, !PT ;  /* 0x0000000312007812 */ /* 0x000fe200078ec0ff */
[----:B------:R-:W-:Y:S01]  /*3250*/  ULDC.64 UR8, c[0x0][0x5d0] ;  /* 0x0001740000087ab9 */ /* 0x000fe20000000a00 */
[----:B------:R-:W-:Y:S01]  /*3260*/  USEL UR6, URZ, 0x1, !UP0 ;  /* 0x000000013f067887 */ /* 0x000fe2000c000000 */
[----:B------:R-:W-:Y:S01]  /*3270*/  LOP3.LUT R3, R4, 0x40, R3, 0xe2, !PT ;  /* 0x0000004004037812 */ /* 0x000fe200078ee203 */
[----:B------:R-:W-:Y:S01]  /*3280*/  ULEA.HI UR4, UR4, UR5, URZ, 0x1f ;  /* 0x0000000504047291 */ /* 0x000fe2000f8ff83f */
[----:B---3--:R-:W-:Y:S01]  /*3290*/  IMAD R12, R0, -0x2, R8 ;  /* 0xfffffffe000c7824 */ /* 0x008fe200078e0208 */
[C---:B------:R-:W-:Y:S01]  /*32a0*/  ISETP.GE.AND P0, PT, R85.reuse, R8, PT ;  /* 0x000000085500720c */ /* 0x040fe20003f06270 */
[----:B------:R-:W-:Y:S01]  /*32b0*/  IMAD.SHL.U32 R0, R84, 0x80, RZ ;  /* 0x0000008054007824 */ /* 0x000fe200078e00ff */
[----:B------:R-:W-:Y:S01]  /*32c0*/  ULOP3.LUT UR38, UR38, UR6, URZ, 0x3c, !UPT ;  /* 0x0000000626267292 */ /* 0x000fe2000f8e3c3f */
[----:B------:R-:W-:Y:S01]  /*32d0*/  IMAD.SHL.U32 R8, R18, 0x2, RZ ;  /* 0x0000000212087824 */ /* 0x000fe200078e00ff */
[----:B------:R-:W-:Y:S01]  /*32e0*/  USHF.R.U32.HI UR4, URZ, 0x2, UR4 ;  /* 0x000000023f047899 */ /* 0x000fe20008011604 */
[----:B------:R-:W-:Y:S01]  /*32f0*/  IMAD R4, R20, UR8, RZ ;  /* 0x0000000814047c24 */ /* 0x000fe2000f8e02ff */
[----:B------:R-:W-:Y:S01]  /*3300*/  ISETP.GE.OR P0, PT, R0, UR7, P0 ;  /* 0x0000000700007c0c */ /* 0x000fe20008706670 */
[----:B------:R-:W-:Y:S01]  /*3310*/  IMAD.WIDE R10, R84, 0x80, RZ ;  /* 0x00000080540a7825 */ /* 0x000fe200078e02ff */
[----:B------:R-:W-:Y:S01]  /*3320*/  LOP3.LUT R8, R85, 0x6, R8, 0xf8, !PT ;  /* 0x0000000655087812 */ /* 0x000fe200078ef808 */
[----:B------:R-:W-:-:S02]  /*3330*/  @UP1 ULOP3.LUT UR38, UR38, 0x1, UR4, 0x78, !UPT ;  /* 0x0000000126261892 */ /* 0x000fc4000f8e7804 */
[C---:B------:R-:W-:Y:S01]  /*3340*/  IMAD R13, R83.reuse, UR9, R4 ;  /* 0x00000009530d7c24 */ /* 0x040fe2000f8e0204 */
[----:B------:R-:W-:Y:S01]  /*3350*/  SHF.R.S32.HI R9, RZ, 0x1f, R8 ;  /* 0x0000001fff097819 */ /* 0x000fe20000011408 */
[----:B------:R-:W-:Y:S01]  /*3360*/  UIMAD UR39, UR4, -0x7, UR39 ;  /* 0xfffffff9042778a4 */ /* 0x000fe2000f8e0227 */
[----:B------:R-:W-:Y:S01]  /*3370*/  LOP3.LUT R91, R10, R3, R6, 0xfe, !PT ;  /* 0x000000030a5b7212 */ /* 0x000fe200078efe06 */
[----:B------:R-:W-:Y:S01]  /*3380*/  IMAD.IADD R12, R12, 0x1, -R85 ;  /* 0x000000010c0c7824 */ /* 0x000fe200078e0a55 */
[----:B------:R-:W-:Y:S01]  /*3390*/  IADD3 R3, -R0, UR7, R7 ;  /* 0x0000000700037c10 */ /* 0x000fe2000fffe107 */
[----:B------:R-:W-:-:S04]  /*33a0*/  IMAD.WIDE.U32 R4, R83, UR8, R8 ;  /* 0x0000000853047c25 */ /* 0x000fc8000f8e0008 */
[----:B------:R-:W-:Y:S02]  /*33b0*/  IMAD.IADD R5, R5, 0x1, R13 ;  /* 0x0000000105057824 */ /* 0x000fe400078e020d */
[----:B------:R-:W-:Y:S01]  /*33c0*/  IMAD.MOV.U32 R0, RZ, RZ, -0x1 ;  /* 0xffffffffff007424 */ /* 0x000fe200078e00ff */
[----:B------:R-:W-:Y:S06]  /*33d0*/  @P0 BRA `(.L_x_34) ;  /* 0x0000002c00f00947 */ /* 0x000fec0003800000 */
[----:B------:R-:W0:Y:S01]  /*33e0*/  LDC.64 R14, c[0x0][0x5c8] ;  /* 0x00017200ff0e7b82 */ /* 0x000e220000000a00 */
[----:B------:R-:W-:Y:S01]  /*33f0*/  ULDC.64 UR4, c[0x0][0x5c0] ;  /* 0x0001700000047ab9 */ /* 0x000fe20000000a00 */
[----:B------:R-:W-:Y:S01]  /*3400*/  BSSY B0, `(.L_x_34) ;  /* 0x00002f9000007945 */ /* 0x000fe20003800000 */
[-C--:B0-----:R-:W-:Y:S02]  /*3410*/  IMAD R6, R11, R14.reuse, RZ ;  /* 0x0000000e0b067224 */ /* 0x081fe400078e02ff */
[----:B------:R-:W-:-:S04]  /*3420*/  IMAD.WIDE.U32 R4, R91, R14, R4 ;  /* 0x0000000e5b047225 */ /* 0x000fc800078e0004 */
[----:B------:R-:W-:Y:S01]  /*3430*/  IMAD R7, R91, R15, R6 ;  /* 0x0000000f5b077224 */ /* 0x000fe200078e0206 */
[----:B------:R-:W-:-:S03]  /*3440*/  IADD3 R4, P0, R4, UR4, RZ ;  /* 0x0000000404047c10 */ /* 0x000fc6000ff1e0ff */
[----:B------:R-:W-:Y:S01]  /*3450*/  IMAD.IADD R7, R5, 0x1, R7 ;  /* 0x0000000105077824 */ /* 0x000fe200078e0207 */
[----:B------:R-:W-:-:S04]  /*3460*/  LEA R6, P1, R14, R4, 0x3 ;  /* 0x000000040e067211 */ /* 0x000fc800078218ff */
[----:B------:R-:W-:Y:S02]  /*3470*/  IADD3.X R5, R7, UR5, RZ, P0, !PT ;  /* 0x0000000507057c10 */ /* 0x000fe400087fe4ff */
[----:B-----5:R-:W-:Y:S02]  /*3480*/  ISETP.NE.AND P0, PT, R81, RZ, PT ;  /* 0x000000ff5100720c */ /* 0x020fe40003f05270 */
[----:B------:R-:W-:-:S11]  /*3490*/  LEA.HI.X R7, R14, R5, R15, 0x3, P1 ;  /* 0x000000050e077211 */ /* 0x000fd600008f1c0f */
[----:B------:R-:W-:Y:S05]  /*34a0*/  @!P0 BRA `(.L_x_35) ;  /* 0x0000002000a88947 */ /* 0x000fea0003800000 */
[----:B------:R-:W0:Y:S01]  /*34b0*/  LDC.64 R86, c[0x0][0x5b0] ;  /* 0x00016c00ff567b82 */ /* 0x000e220000000a00 */
[----:B------:R-:W-:Y:S01]  /*34c0*/  ULDC.64 UR4, c[0x0][0x5b8] ;  /* 0x00016e0000047ab9 */ /* 0x000fe20000000a00 */
[----:B------:R-:W-:Y:S01]  /*34d0*/  ISETP.GE.AND P3, PT, R12, 0x1, PT ;  /* 0x000000010c00780c */ /* 0x000fe20003f66270 */
[----:B------:R-:W-:Y:S01]  /*34e0*/  IMAD R10, R20, UR4, RZ ;  /* 0x00000004140a7c24 */ /* 0x000fe2000f8e02ff */
[----:B------:R-:W-:Y:S01]  /*34f0*/  BSSY B1, `(.L_x_36) ;  /* 0x000000e000017945 */ /* 0x000fe20003800000 */
[----:B------:R-:W-:Y:S01]  /*3500*/  IMAD.WIDE.U32 R20, R83, UR4, R8 ;  /* 0x0000000453147c25 */ /* 0x000fe2000f8e0008 */
[----:B------:R-:W-:Y:S02]  /*3510*/  ISETP.LT.OR P1, PT, R3, 0x1, !P3 ;  /* 0x000000010300780c */ /* 0x000fe40005f21670 */
[----:B------:R-:W1:Y:S01]  /*3520*/  LDC.64 R88, c[0x0][0x5a8] ;  /* 0x00016a00ff587b82 */ /* 0x000e620000000a00 */
[----:B------:R-:W-:Y:S02]  /*3530*/  IMAD R15, R83, UR5, R10 ;  /* 0x00000005530f7c24 */ /* 0x000fe4000f8e020a */
[----:B------:R-:W-:-:S02]  /*3540*/  IMAD.MOV.U32 R14, RZ, RZ, R20 ;  /* 0x000000ffff0e7224 */ /* 0x000fc400078e0014 */
[----:B------:R-:W-:Y:S02]  /*3550*/  IMAD.IADD R15, R21, 0x1, R15 ;  /* 0x00000001150f7824 */ /* 0x000fe400078e020f */
[-C--:B0-----:R-:W-:Y:S02]  /*3560*/  IMAD R10, R11, R86.reuse, RZ ;  /* 0x000000560b0a7224 */ /* 0x081fe400078e02ff */
[----:B------:R-:W-:-:S04]  /*3570*/  IMAD.WIDE.U32 R8, R91, R86, R14 ;  /* 0x000000565b087225 */ /* 0x000fc800078e000e */
[----:B------:R-:W-:Y:S01]  /*3580*/  IMAD R83, R91, R87, R10 ;  /* 0x000000575b537224 */ /* 0x000fe200078e020a */
[----:B-1----:R-:W-:-:S04]  /*3590*/  IADD3 R8, P0, R8, R88, RZ ;  /* 0x0000005808087210 */ /* 0x002fc80007f1e0ff */
[----:B------:R-:W-:Y:S01]  /*35a0*/  IADD3.X R9, R89, R9, R83, P0, !PT ;  /* 0x0000000959097210 */ /* 0x000fe200007fe453 */
[----:B------:R-:W-:Y:S08]  /*35b0*/  @P1 BRA `(.L_x_37) ;  /* 0x0000000000041947 */ /* 0x000ff00003800000 */
[----:B------:R0:W5:Y:S02]  /*35c0*/  LDG.E.U8 R82, desc[UR36][R8.64] ;  /* 0x0000002408527981 */ /* 0x000164000c1e1100 */
.L_x_37:
[----:B------:R-:W-:Y:S05]  /*35d0*/  BSYNC B1 ;  /* 0x0000000000017941 */ /* 0x000fea0003800000 */
.L_x_36:
[----:B-----5:R-:W-:Y:S01]  /*35e0*/  LOP3.LUT R13, R82, 0xffff, RZ, 0xc0, !PT ;  /* 0x0000ffff520d7812 */ /* 0x020fe200078ec0ff */
[----:B------:R-:W-:Y:S01]  /*35f0*/  IMAD.SHL.U32 R10, R86, 0x8, RZ ;  /* 0x00000008560a7824 */ /* 0x000fe200078e00ff */
[----:B------:R-:W-:Y:S01]  /*3600*/  ISETP.GE.AND P2, PT, R12, 0x2, PT ;  /* 0x000000020c00780c */ /* 0x000fe20003f46270 */
[----:B------:R-:W-:Y:S01]  /*3610*/  BSSY B1, `(.L_x_38) ;  /* 0x000000e000017945 */ /* 0x000fe20003800000 */
[----:B------:R-:W-:Y:S02]  /*3620*/  PRMT R84, R13, 0x8880, RZ ;  /* 0x000088800d547816 */ /* 0x000fe400000000ff */
[----:B------:R-:W-:Y:S02]  /*3630*/  ISETP.LT.OR P0, PT, R3, 0x1, !P2 ;  /* 0x000000010300780c */ /* 0x000fe40005701670 */
[----:B------:R-:W-:Y:S01]  /*3640*/  SHF.L.U64.HI R11, R86, 0x3, R87 ;  /* 0x00000003560b7819 */ /* 0x000fe20000010257 */
[----:B------:R-:W-:-:S04]  /*3650*/  IMAD R13, R84, R81, RZ ;  /* 0x00000051540d7224 */ /* 0x000fc800078e02ff */
[----:B------:R-:W-:Y:S02]  /*3660*/  @!P1 IMAD R21, R72, R80, R13 ;  /* 0x0000005048159224 */ /* 0x000fe400078e020d */
[----:B------:R-:W-:-:S03]  /*3670*/  IMAD.WIDE.U32 R10, R91, R86, R10 ;  /* 0x000000565b0a7225 */ /* 0x000fc600078e000a */
[----:B------:R1:W-:Y:S01]  /*3680*/  @!P1 STG.E.U8 desc[UR36][R4.64], R21 ;  /* 0x0000001504009986 */ /* 0x0003e2000c101124 */
[----:B------:R-:W-:Y:S01]  /*3690*/  IMAD.IADD R72, R83, 0x1, R11 ;  /* 0x0000000153487824 */ /* 0x000fe200078e020b */
[----:B------:R-:W-:Y:S01]  /*36a0*/  IADD3 R10, P4, P5, R20, R88, R10 ;  /* 0x00000058140a7210 */ /* 0x000fe20007d9e00a */
[----:B------:R-:W-:-:S12]  /*36b0*/  @P0 BRA `(.L_x_39) ;  /* 0x00000000000c0947 */ /* 0x000fd80003800000 */
[----:B------:R-:W2:Y:S02]  /*36c0*/  LDG.E.U8 R82, desc[UR36][R8.64+0x1] ;  /* 0x0000012408527981 */ /* 0x000ea4000c1e1100 */
[----:B--2---:R-:W-:-:S05]  /*36d0*/  PRMT R20, R82, 0x8880, RZ ;  /* 0x0000888052147816 */ /* 0x004fca00000000ff */
[----:B------:R-:W-:-:S07]  /*36e0*/  IMAD R13, R20, R81, RZ ;  /* 0x00000051140d7224 */ /* 0x000fce00078e02ff */
.L_x_39:
[----:B------:R-:W-:Y:S05]  /*36f0*/  BSYNC B1 ;  /* 0x0000000000017941 */ /* 0x000fea0003800000 */
.L_x_38:
[----:B------:R-:W-:Y:S01]  /*3700*/  ISETP.LT.OR P3, PT, R3, 0x9, !P3 ;  /* 0x000000090300780c */ /* 0x000fe20005f61670 */
[----:B------:R-:W-:Y:S01]  /*3710*/  @!P0 IMAD R73, R73, R80, R13 ;  /* 0x0000005049498224 */ /* 0x000fe200078e020d */
[C---:B------:R-:W-:Y:S01]  /*3720*/  ISETP.GE.AND P1, PT, R12.reuse, 0x9, PT ;  /* 0x000000090c00780c */ /* 0x040fe20003f26270 */
[----:B------:R-:W-:Y:S01]  /*3730*/  BSSY B1, `(.L_x_40) ;  /* 0x000000b000017945 */ /* 0x000fe20003800000 */
[----:B------:R-:W-:Y:S02]  /*3740*/  IADD3.X R11, R15, R89, R72, P4, P5 ;  /* 0x000000590f0b7210 */ /* 0x000fe400027ea448 */
[----:B------:R2:W-:Y:S01]  /*3750*/  @!P0 STG.E.U8 desc[UR36][R4.64+0x1], R73 ;  /* 0x0000014904008986 */ /* 0x0005e2000c101124 */
[----:B------:R-:W-:Y:S02]  /*3760*/  ISETP.GE.AND P0, PT, R12, 0xa, PT ;  /* 0x0000000a0c00780c */ /* 0x000fe40003f06270 */
[C---:B------:R-:W-:Y:S02]  /*3770*/  ISETP.LT.OR P2, PT, R3.reuse, 0x9, !P2 ;  /* 0x000000090300780c */ /* 0x040fe40005741670 */
[----:B------:R-:W-:-:S02]  /*3780*/  ISETP.LT.OR P5, PT, R3, 0x1, !P1 ;  /* 0x000000010300780c */ /* 0x000fc40004fa1670 */
[----:B------:R-:W-:Y:S01]  /*3790*/  ISETP.LT.OR P4, PT, R3, 0x1, !P0 ;  /* 0x000000010300780c */ /* 0x000fe20004781670 */
[----:B------:R-:W-:-:S12]  /*37a0*/  @P3 BRA `(.L_x_41) ;  /* 0x00000000000c3947 */ /* 0x000fd80003800000 */
[----:B------:R-:W3:Y:S02]  /*37b0*/  LDG.E.U8 R82, desc[UR36][R10.64] ;  /* 0x000000240a527981 */ /* 0x000ee4000c1e1100 */
[----:B---3--:R-:W-:-:S05]  /*37c0*/  PRMT R14, R82, 0x8880, RZ ;  /* 0x00008880520e7816 */ /* 0x008fca00000000ff */
[----:B------:R-:W-:-:S07]  /*37d0*/  IMAD R13, R14, R81, RZ ;  /* 0x000000510e0d7224 */ /* 0x000fce00078e02ff */
.L_x_41:
[----:B------:R-:W-:Y:S05]  /*37e0*/  BSYNC B1 ;  /* 0x0000000000017941 */ /* 0x000fea0003800000 */
.L_x_40:
[----:B------:R-:W-:Y:S01]  /*37f0*/  @!P3 IMAD R15, R74, R80, R13 ;  /* 0x000000504a0fb224 */ /* 0x000fe200078e020d */
[----:B------:R-:W-:Y:S04]  /*3800*/  BSSY B1, `(.L_x_42) ;  /* 0x0000006000017945 */ /* 0x000fe80003800000 */
[----:B------:R3:W-:Y:S01]  /*3810*/  @!P3 STG.E.U8 desc[UR36][R6.64], R15 ;  /* 0x0000000f0600b986 */ /* 0x0007e2000c101124 */
[----:B------:R-:W-:Y:S05]  /*3820*/  @P2 BRA `(.L_x_43) ;  /* 0x00000000000c2947 */ /* 0x000fea0003800000 */
[----:B------:R-:W4:Y:S02]  /*3830*/  LDG.E.U8 R82, desc[UR36][R10.64+0x1] ;  /* 0x000001240a527981 */ /* 0x000f24000c1e1100 */
[----:B----4-:R-:W-:-:S05]  /*3840*/  PRMT R14, R82, 0x8880, RZ ;  /* 0x00008880520e7816 */ /* 0x010fca00000000ff */
[----:B------:R-:W-:-:S07]  /*3850*/  IMAD R13, R14, R81, RZ ;  /* 0x000000510e0d7224 */ /* 0x000fce00078e02ff */
.L_x_43:
[----:B------:R-:W-:Y:S05]  /*3860*/  BSYNC B1 ;  /* 0x0000000000017941 */ /* 0x000fea0003800000 */
.L_x_42:
[----:B------:R-:W-:Y:S01]  /*3870*/  @!P2 IMAD R75, R75, R80, R13 ;  /* 0x000000504b4ba224 */ /* 0x000fe200078e020d */
[----:B------:R-:W-:Y:S04]  /*3880*/  BSSY B1, `(.L_x_44) ;  /* 0x0000006000017945 */ /* 0x000fe80003800000 */
[----:B------:R4:W-:Y:S01]  /*3890*/  @!P2 STG.E.U8 desc[UR36][R6.64+0x1], R75 ;  /* 0x0000014b0600a986 */ /* 0x0009e2000c101124 */
[----:B------:R-:W-:Y:S05]  /*38a0*/  @P5 BRA `(.L_x_45) ;  /* 0x00000000000c5947 */ /* 0x000fea0003800000 */
[----:B------:R-:W5:Y:S02]  /*38b0*/  LDG.E.U8 R82, desc[UR36][R8.64+0x8] ;  /* 0x0000082408527981 */ /* 0x000f64000c1e1100 */
[----:B-----5:R-:W-:-:S05]  /*38c0*/  PRMT R14, R82, 0x8880, RZ ;  /* 0x00008880520e7816 */ /* 0x020fca00000000ff */
[----:B------:R-:W-:-:S07]  /*38d0*/  IMAD R13, R14, R81, RZ ;  /* 0x000000510e0d7224 */ /* 0x000fce00078e02ff */
.L_x_45:
[----:B------:R-:W-:Y:S05]  /*38e0*/  BSYNC B1 ;  /* 0x0000000000017941 */ /* 0x000fea0003800000 */
.L_x_44:
[----:B---3--:R-:W-:Y:S01]  /*38f0*/  @!P5 IMAD R15, R76, R80, R13 ;  /* 0x000000504c0fd224 */ /* 0x008fe200078e020d */
[----:B------:R-:W-:Y:S04]  /*3900*/  BSSY B1, `(.L_x_46) ;  /* 0x0000006000017945 */ /* 0x000fe80003800000 */
[----:B------:R3:W-:Y:S01]  /*3910*/  @!P5 STG.E.U8 desc[UR36][R4.64+0x8], R15 ;  /* 0x0000080f0400d986 */ /* 0x0007e2000c101124 */
[----:B------:R-:W-:Y:S05]  /*3920*/  @P4 BRA `(.L_x_47) ;  /* 0x00000000000c4947 */ /* 0x000fea0003800000 */
[----:B------:R-:W5:Y:S02]  /*3930*/  LDG.E.U8 R82, desc[UR36][R8.64+0x9] ;  /* 0x0000092408527981 */ /* 0x000f64000c1e1100 */
[----:B-----5:R-:W-:-:S05]  /*3940*/  PRMT R14, R82, 0x8880, RZ ;  /* 0x00008880520e7816 */ /* 0x020fca00000000ff */
[----:B------:R-:W-:-:S07]  /*3950*/  IMAD R13, R14, R81, RZ ;  /* 0x000000510e0d7224 */ /* 0x000fce00078e02ff */
.L_x_47:
[----:B------:R-:W-:Y:S05]  /*3960*/  BSYNC B1 ;  /* 0x0000000000017941 */ /* 0x000fea0003800000 */
.L_x_46:
[----:B------:R-:W-:Y:S01]  /*3970*/  ISETP.LT.OR P1, PT, R3, 0x9, !P1 ;  /* 0x000000090300780c */ /* 0x000fe20004f21670 */
[----:B------:R-:W-:Y:S01]  /*3980*/  @!P4 IMAD R77, R77, R80, R13 ;  /* 0x000000504d4dc224 */ /* 0x000fe200078e020d */
[C---:B------:R-:W-:Y:S01]  /*3990*/  ISETP.GE.AND P3, PT, R12.reuse, 0x11, PT ;  /* 0x000000110c00780c */ /* 0x040fe20003f66270 */
[----:B------:R-:W-:Y:S01]  /*39a0*/  BSSY B1, `(.L_x_48) ;  /* 0x000000a000017945 */ /* 0x000fe20003800000 */
[----:B------:R-:W-:Y:S02]  /*39b0*/  ISETP.GE.AND P2, PT, R12, 0x12, PT ;  /* 0x000000120c00780c */ /* 0x000fe40003f46270 */
[----:B------:R0:W-:Y:S01]  /*39c0*/  @!P4 STG.E.U8 desc[UR36][R4.64+0x9], R77 ;  /* 0x0000094d0400c986 */ /* 0x0001e2000c101124 */
[C---:B------:R-:W-:Y:S02]  /*39d0*/  ISETP.LT.OR P0, PT, R3.reuse, 0x9, !P0 ;  /* 0x000000090300780c */ /* 0x040fe40004701670 */
[C---:B------:R-:W-:Y:S02]  /*39e0*/  ISETP.LT.OR P5, PT, R3.reuse, 0x1, !P3 ;  /* 0x000000010300780c */ /* 0x040fe40005fa1670 */
[----:B------:R-:W-:-:S02]  /*39f0*/  ISETP.LT.OR P4, PT, R3, 0x1, !P2 ;  /* 0x000000010300780c */ /* 0x000fc40005781670 */
[----:B------:R-:W-:Y:S11]  /*3a00*/  @P1 BRA `(.L_x_49) ;  /* 0x00000000000c1947 */ /* 0x000ff60003800000 */
[----:B------:R-:W5:Y:S02]  /*3a10*/  LDG.E.U8 R82, desc[UR36][R10.64+0x8] ;  /* 0x000008240a527981 */ /* 0x000f64000c1e1100 */
[----:B-----5:R-:W-:-:S05]  /*3a20*/  PRMT R14, R82, 0x8880, RZ ;  /* 0x00008880520e7816 */ /* 0x020fca00000000ff */
[----:B------:R-:W-:-:S07]  /*3a30*/  IMAD R13, R14, R81, RZ ;  /* 0x000000510e0d7224 */ /* 0x000fce00078e02ff */
.L_x_49:
[----:B------:R-:W-:Y:S05]  /*3a40*/  BSYNC B1 ;  /* 0x0000000000017941 */ /* 0x000fea0003800000 */
.L_x_48:
[----:B---3--:R-:W-:Y:S01]  /*3a50*/  @!P1 IMAD R15, R78, R80, R13 ;  /* 0x000000504e0f9224 */ /* 0x008fe200078e020d */
[----:B------:R-:W-:Y:S04]  /*3a60*/  BSSY B1, `(.L_x_50) ;  /* 0x0000006000017945 */ /* 0x000fe80003800000 */
[----:B------:R3:W-:Y:S01]  /*3a70*/  @!P1 STG.E.U8 desc[UR36][R6.64+0x8], R15 ;  /* 0x0000080f06009986 */ /* 0x0007e2000c101124 */
[----:B------:R-:W-:Y:S05]  /*3a80*/  @P0 BRA `(.L_x_51) ;  /* 0x00000000000c0947 */ /* 0x000fea0003800000 */
[----:B------:R-:W5:Y:S02]  /*3a90*/  LDG.E.U8 R82, desc[UR36][R10.64+0x9] ;  /* 0x000009240a527981 */ /* 0x000f64000c1e1100 */
[----:B-----5:R-:W-:-:S05]  /*3aa0*/  PRMT R14, R82, 0x8880, RZ ;  /* 0x00008880520e7816 */ /* 0x020fca00000000ff */
[----:B------:R-:W-:-:S07]  /*3ab0*/  IMAD R13, R14, R81, RZ ;  /* 0x000000510e0d7224 */ /* 0x000fce00078e02ff */
.L_x_51:
[----:B------:R-:W-:Y:S05]  /*3ac0*/  BSYNC B1 ;  /* 0x0000000000017941 */ /* 0x000fea0003800000 */
.L_x_50:
[----:B------:R-:W-:Y:S01]  /*3ad0*/  @!P0 IMAD R79, R79, R80, R13 ;  /* 0x000000504f4f8224 */ /* 0x000fe200078e020d */
[----:B------:R-:W-:Y:S04]  /*3ae0*/  BSSY B1, `(.L_x_52) ;  /* 0x0000006000017945 */ /* 0x000fe80003800000 */
[----:B------:R0:W-:Y:S01]  /*3af0*/  @!P0 STG.E.U8 desc[UR36][R6.64+0x9], R79 ;  /* 0x0000094f06008986 */ /* 0x0001e2000c101124 */
[----:B------:R-:W-:Y:S05]  /*3b00*/  @P5 BRA `(.L_x_53) ;  /* 0x00000000000c5947 */ /* 0x000fea0003800000 */
[----:B------:R-:W5:Y:S02]  /*3b10*/  LDG.E.U8 R82, desc[UR36][R8.64+0x10] ;  /* 0x0000102408527981 */ /* 0x000f64000c1e1100 */
[----:B-----5:R-:W-:-:S05]  /*3b20*/  PRMT R14, R82, 0x8880, RZ ;  /* 0x00008880520e7816 */ /* 0x020fca00000000ff */
[----:B------:R-:W-:-:S07]  /*3b30*/  IMAD R13, R14, R81, RZ ;  /* 0x000000510e0d7224 */ /* 0x000fce00078e02ff */
.L_x_53:
[----:B------:R-:W-:Y:S05]  /*3b40*/  BSYNC B1 ;  /* 0x0000000000017941 */ /* 0x000fea0003800000 */
.L_x_52:
[----:B---3--:R-:W-:Y:S01]  /*3b50*/  @!P5 IMAD R15, R64, R80, R13 ;  /* 0x00000050400fd224 */ /* 0x008fe200078e020d */
[----:B------:R-:W-:Y:S04]  /*3b60*/  BSSY B1, `(.L_x_54) ;  /* 0x0000006000017945 */ /* 0x000fe80003800000 */
[----:B------:R3:W-:Y:S01]  /*3b70*/  @!P5 STG.E.U8 desc[UR36][R4.64+0x10], R15 ;  /* 0x0000100f0400d986 */ /* 0x0007e2000c101124 */
[----:B------:R-:W-:Y:S05]  /*3b80*/  @P4 BRA `(.L_x_55) ;  /* 0x00000000000c4947 */ /* 0x000fea0003800000 */
[----:B------:R-:W5:Y:S02]  /*3b90*/  LDG.E.U8 R82, desc[UR36][R8.64+0x11] ;  /* 0x0000112408527981 */ /* 0x000f64000c1e1100 */
[----:B-----5:R-:W-:-:S05]  /*3ba0*/  PRMT R14, R82, 0x8880, RZ ;  /* 0x00008880520e7816 */ /* 0x020fca00000000ff */
[----:B------:R-:W-:-:S07]  /*3bb0*/  IMAD R13, R14, R81, RZ ;  /* 0x000000510e0d7224 */ /* 0x000fce00078e02ff */
.L_x_55:
[----:B------:R-:W-:Y:S05]  /*3bc0*/  BSYNC B1 ;  /* 0x0000000000017941 */ /* 0x000fea0003800000 */
.L_x_54:
        /* <DEDUP_REMOVED lines=13> */
.L_x_57:
[----:B------:R-:W-:Y:S05]  /*3ca0*/  BSYNC B1 ;  /* 0x0000000000017941 */ /* 0x000fea0003800000 */
.L_x_56:
[----:B---3--:R-:W-:Y:S01]  /*3cb0*/  @!P3 IMAD R15, R66, R80, R13 ;  /* 0x00000050420fb224 */ /* 0x008fe200078e020d */
[----:B------:R-:W-:Y:S04]  /*3cc0*/  BSSY B1, `(.L_x_58) ;  /* 0x0000006000017945 */ /* 0x000fe80003800000 */
[----:B------:R3:W-:Y:S01]  /*3cd0*/  @!P3 STG.E.U8 desc[UR36][R6.64+0x10], R15 ;  /* 0x0000100f0600b986 */ /* 0x0007e2000c101124 */
[----:B------:R-:W-:Y:S05]  /*3ce0*/  @P2 BRA `(.L_x_59) ;  /* 0x00000000000c2947 */ /* 0x000fea0003800000 */
[----:B------:R-:W5:Y:S02]  /*3cf0*/  LDG.E.U8 R82, desc[UR36][R10.64+0x11] ;  /* 0x000011240a527981 */ /* 0x000f64000c1e1100 */
[----:B-----5:R-:W-:-:S05]  /*3d00*/  PRMT R14, R82, 0x8880, RZ ;  /* 0x00008880520e7816 */ /* 0x020fca00000000ff */
[----:B------:R-:W-:-:S07]  /*3d10*/  IMAD R13, R14, R81, RZ ;  /* 0x000000510e0d7224 */ /* 0x000fce00078e02ff */
.L_x_59:
[----:B------:R-:W-:Y:S05]  /*3d20*/  BSYNC B1 ;  /* 0x0000000000017941 */ /* 0x000fea0003800000 */
.L_x_58:
[----:B------:R-:W-:Y:S01]  /*3d30*/  @!P2 IMAD R67, R67, R80, R13 ;  /* 0x000000504343a224 */ /* 0x000fe200078e020d */
[----:B------:R-:W-:Y:S04]  /*3d40*/  BSSY B1, `(.L_x_60) ;  /* 0x0000006000017945 */ /* 0x000fe80003800000 */
[----:B------:R0:W-:Y:S01]  /*3d50*/  @!P2 STG.E.U8 desc[UR36][R6.64+0x11], R67 ;  /* 0x000011430600a986 */ /* 0x0001e2000c101124 */
[----:B------:R-:W-:Y:S05]  /*3d60*/  @P5 BRA `(.L_x_61) ;  /* 0x00000000000c5947 */ /* 0x000fea0003800000 */
[----:B------:R-:W5:Y:S02]  /*3d70*/  LDG.E.U8 R82, desc[UR36][R8.64+0x18] ;  /* 0x0000182408527981 */ /* 0x000f64000c1e1100 */
[----:B-----5:R-:W-:-:S05]  /*3d80*/  PRMT R14, R82, 0x8880, RZ ;  /* 0x00008880520e7816 */ /* 0x020fca00000000ff */
[----:B------:R-:W-:-:S07]  /*3d90*/  IMAD R13, R14, R81, RZ ;  /* 0x000000510e0d7224 */ /* 0x000fce00078e02ff */
.L_x_61:
[----:B------:R-:W-:Y:S05]  /*3da0*/  BSYNC B1 ;  /* 0x0000000000017941 */ /* 0x000fea0003800000 */
.L_x_60:
[----:B---3--:R-:W-:Y:S01]  /*3db0*/  @!P5 IMAD R15, R68, R80, R13 ;  /* 0x00000050440fd224 */ /* 0x008fe200078e020d */
[----:B------:R-:W-:Y:S04]  /*3dc0*/  BSSY B1, `(.L_x_62) ;  /* 0x0000006000017945 */ /* 0x000fe80003800000 */
[----:B------:R3:W-:Y:S01]  /*3dd0*/  @!P5 STG.E.U8 desc[UR36][R4.64+0x18], R15 ;  /* 0x0000180f0400d986 */ /* 0x0007e2000c101124 */
[----:B------:R-:W-:Y:S05]  /*3de0*/  @P4 BRA `(.L_x_63) ;  /* 0x00000000000c4947 */ /* 0x000fea0003800000 */
[----:B------:R-:W5:Y:S02]  /*3df0*/  LDG.E.U8 R82, desc[UR36][R8.64+0x19] ;  /* 0x0000192408527981 */ /* 0x000f64000c1e1100 */
[----:B-----5:R-:W-:-:S05]  /*3e00*/  PRMT R14, R82, 0x8880, RZ ;  /* 0x00008880520e7816 */ /* 0x020fca00000000ff */
[----:B------:R-:W-:-:S07]  /*3e10*/  IMAD R13, R14, R81, RZ ;  /* 0x000000510e0d7224 */ /* 0x000fce00078e02ff */
.L_x_63:
[----:B------:R-:W-:Y:S05]  /*3e20*/  BSYNC B1 ;  /* 0x0000000000017941 */ /* 0x000fea0003800000 */
.L_x_62:
        /* <DEDUP_REMOVED lines=13> */
.L_x_65:
[----:B------:R-:W-:Y:S05]  /*3f00*/  BSYNC B1 ;  /* 0x0000000000017941 */ /* 0x000fea0003800000 */
.L_x_64:
[----:B---3--:R-:W-:Y:S01]  /*3f10*/  @!P1 IMAD R15, R70, R80, R13 ;  /* 0x00000050460f9224 */ /* 0x008fe200078e020d */
[----:B------:R-:W-:Y:S04]  /*3f20*/  BSSY B1, `(.L_x_66) ;  /* 0x0000006000017945 */ /* 0x000fe80003800000 */
[----:B------:R3:W-:Y:S01]  /*3f30*/  @!P1 STG.E.U8 desc[UR36][R6.64+0x18], R15 ;  /* 0x0000180f06009986 */ /* 0x0007e2000c101124 */
[----:B------:R-:W-:Y:S05]  /*3f40*/  @P0 BRA `(.L_x_67) ;  /* 0x00000000000c0947 */ /* 0x000fea0003800000 */
[----:B------:R-:W5:Y:S02]  /*3f50*/  LDG.E.U8 R82, desc[UR36][R10.64+0x19] ;  /* 0x000019240a527981 */ /* 0x000f64000c1e1100 */
[----:B-----5:R-:W-:-:S05]  /*3f60*/  PRMT R14, R82, 0x8880, RZ ;  /* 0x00008880520e7816 */ /* 0x020fca00000000ff */
[----:B------:R-:W-:-:S07]  /*3f70*/  IMAD R13, R14, R81, RZ ;  /* 0x000000510e0d7224 */ /* 0x000fce00078e02ff */
.L_x_67:
[----:B------:R-:W-:Y:S05]  /*3f80*/  BSYNC B1 ;  /* 0x0000000000017941 */ /* 0x000fea0003800000 */
.L_x_66:
[----:B------:R-:W-:Y:S01]  /*3f90*/  @!P0 IMAD R71, R71, R80, R13 ;  /* 0x0000005047478224 */ /* 0x000fe200078e020d */
[----:B------:R-:W-:Y:S04]  /*3fa0*/  BSSY B1, `(.L_x_68) ;  /* 0x0000006000017945 */ /* 0x000fe80003800000 */
[----:B------:R0:W-:Y:S01]  /*3fb0*/  @!P0 STG.E.U8 desc[UR36][R6.64+0x19], R71 ;  /* 0x0000194706008986 */ /* 0x0001e2000c101124 */
[----:B------:R-:W-:Y:S05]  /*3fc0*/  @P5 BRA `(.L_x_69) ;  /* 0x00000000000c5947 */ /* 0x000fea0003800000 */
[----:B------:R-:W5:Y:S02]  /*3fd0*/  LDG.E.U8 R82, desc[UR36][R8.64+0x20] ;  /* 0x0000202408527981 */ /* 0x000f64000c1e1100 */
[----:B-----5:R-:W-:-:S05]  /*3fe0*/  PRMT R14, R82, 0x8880, RZ ;  /* 0x00008880520e7816 */ /* 0x020fca00000000ff */
[----:B------:R-:W-:-:S07]  /*3ff0*/  IMAD R13, R14, R81, RZ ;  /* 0x000000510e0d7224 */ /* 0x000fce00078e02ff */
.L_x_69:
[----:B------:R-:W-:Y:S05]  /*4000*/  BSYNC B1 ;  /* 0x0000000000017941 */ /* 0x000fea0003800000 */
.L_x_68:
[----:B---3--:R-:W-:Y:S01]  /*4010*/  @!P5 IMAD R15, R56, R80, R13 ;  /* 0x00000050380fd224 */ /* 0x008fe200078e020d */
[----:B------:R-:W-:Y:S04]  /*4020*/  BSSY B1, `(.L_x_70) ;  /* 0x0000006000017945 */ /* 0x000fe80003800000 */
[----:B------:R3:W-:Y:S01]  /*4030*/  @!P5 STG.E.U8 desc[UR36][R4.64+0x20], R15 ;  /* 0x0000200f0400d986 */ /* 0x0007e2000c101124 */
[----:B------:R-:W-:Y:S05]  /*4040*/  @P4 BRA `(.L_x_71) ;  /* 0x00000000000c4947 */ /* 0x000fea0003800000 */
[----:B------:R-:W5:Y:S02]  /*4050*/  LDG.E.U8 R82, desc[UR36][R8.64+0x21] ;  /* 0x0000212408527981 */ /* 0x000f64000c1e1100 */
[----:B-----5:R-:W-:-:S05]  /*4060*/  PRMT R14, R82, 0x8880, RZ ;  /* 0x00008880520e7816 */ /* 0x020fca00000000ff */
[----:B------:R-:W-:-:S07]  /*4070*/  IMAD R13, R14, R81, RZ ;  /* 0x000000510e0d7224 */ /* 0x000fce00078e02ff */
.L_x_71:
[----:B------:R-:W-:Y:S05]  /*4080*/  BSYNC B1 ;  /* 0x0000000000017941 */ /* 0x000fea0003800000 */
.L_x_70:
        /* <DEDUP_REMOVED lines=13> */
.L_x_73:
[----:B------:R-:W-:Y:S05]  /*4160*/  BSYNC B1 ;  /* 0x0000000000017941 */ /* 0x000fea0003800000 */
.L_x_72:
[----:B---3--:R-:W-:Y:S01]  /*4170*/  @!P3 IMAD R15, R58, R80, R13 ;  /* 0x000000503a0fb224 */ /* 0x008fe200078e020d */
[----:B------:R-:W-:Y:S04]  /*4180*/  BSSY B1, `(.L_x_74) ;  /* 0x0000006000017945 */ /* 0x000fe80003800000 */
[----:B------:R3:W-:Y:S01]  /*4190*/  @!P3 STG.E.U8 desc[UR36][R6.64+0x20], R15 ;  /* 0x0000200f0600b986 */ /* 0x0007e2000c101124 */
[----:B------:R-:W-:Y:S05]  /*41a0*/  @P2 BRA `(.L_x_75) ;  /* 0x00000000000c2947 */ /* 0x000fea0003800000 */
[----:B------:R-:W5:Y:S02]  /*41b0*/  LDG.E.U8 R82, desc[UR36][R10.64+0x21] ;  /* 0x000021240a527981 */ /* 0x000f64000c1e1100 */
[----:B-----5:R-:W-:-:S05]  /*41c0*/  PRMT R14, R82, 0x8880, RZ ;  /* 0x00008880520e7816 */ /* 0x020fca00000000ff */
[----:B------:R-:W-:-:S07]  /*41d0*/  IMAD R13, R14, R81, RZ ;  /* 0x000000510e0d7224 */ /* 0x000fce00078e02ff */
.L_x_75:
[----:B------:R-:W-:Y:S05]  /*41e0*/  BSYNC B1 ;  /* 0x0000000000017941 */ /* 0x000fea0003800000 */
.L_x_74:
[----:B------:R-:W-:Y:S01]  /*41f0*/  @!P2 IMAD R59, R59, R80, R13 ;  /* 0x000000503b3ba224 */ /* 0x000fe200078e020d */
[----:B------:R-:W-:Y:S04]  /*4200*/  BSSY B1, `(.L_x_76) ;  /* 0x0000006000017945 */ /* 0x000fe80003800000 */
[----:B------:R0:W-:Y:S01]  /*4210*/  @!P2 STG.E.U8 desc[UR36][R6.64+0x21], R59 ;  /* 0x0000213b0600a986 */ /* 0x0001e2000c101124 */
[----:B------:R-:W-:Y:S05]  /*4220*/  @P5 BRA `(.L_x_77) ;  /* 0x00000000000c5947 */ /* 0x000fea0003800000 */
[----:B------:R-:W5:Y:S02]  /*4230*/  LDG.E.U8 R82, desc[UR36][R8.64+0x28] ;  /* 0x0000282408527981 */ /* 0x000f64000c1e1100 */
[----:B-----5:R-:W-:-:S05]  /*4240*/  PRMT R14, R82, 0x8880, RZ ;  /* 0x00008880520e7816 */ /* 0x020fca00000000ff */
[----:B------:R-:W-:-:S07]  /*4250*/  IMAD R13, R14, R81, RZ ;  /* 0x000000510e0d7224 */ /* 0x000fce00078e02ff */
.L_x_77:
[----:B------:R-:W-:Y:S05]  /*4260*/  BSYNC B1 ;  /* 0x0000000000017941 */ /* 0x000fea0003800000 */
.L_x_76:
[----:B---3--:R-:W-:Y:S01]  /*4270*/  @!P5 IMAD R15, R60, R80, R13 ;  /* 0x000000503c0fd224 */ /* 0x008fe200078e020d */
[----:B------:R-:W-:Y:S04]  /*4280*/  BSSY B1, `(.L_x_78) ;  /* 0x0000006000017945 */ /* 0x000fe80003800000 */
[----:B------:R3:W-:Y:S01]  /*4290*/  @!P5 STG.E.U8 desc[UR36][R4.64+0x28], R15 ;  /* 0x0000280f0400d986 */ /* 0x0007e2000c101124 */
[----:B------:R-:W-:Y:S05]  /*42a0*/  @P4 BRA `(.L_x_79) ;  /* 0x00000000000c4947 */ /* 0x000fea0003800000 */
[----:B------:R-:W5:Y:S02]  /*42b0*/  LDG.E.U8 R82, desc[UR36][R8.64+0x29] ;  /* 0x0000292408527981 */ /* 0x000f64000c1e1100 */
[----:B-----5:R-:W-:-:S05]  /*42c0*/  PRMT R14, R82, 0x8880, RZ ;  /* 0x00008880520e7816 */ /* 0x020fca00000000ff */
[----:B------:R-:W-:-:S07]  /*42d0*/  IMAD R13, R14, R81, RZ ;  /* 0x000000510e0d7224 */ /* 0x000fce00078e02ff */
.L_x_79:
[----:B------:R-:W-:Y:S05]  /*42e0*/  BSYNC B1 ;  /* 0x0000000000017941 */ /* 0x000fea0003800000 */
.L_x_78:
        /* <DEDUP_REMOVED lines=13> */
.L_x_81:
[----:B------:R-:W-:Y:S05]  /*43c0*/  BSYNC B1 ;  /* 0x0000000000017941 */ /* 0x000fea0003800000 */
.L_x_80:
[----:B---3--:R-:W-:Y:S01]  /*43d0*/  @!P1 IMAD R15, R62, R80, R13 ;  /* 0x000000503e0f9224 */ /* 0x008fe200078e020d */
[----:B------:R-:W-:Y:S04]  /*43e0*/  BSSY B1, `(.L_x_82) ;  /* 0x0000006000017945 */ /* 0x000fe80003800000 */
[----:B------:R3:W-:Y:S01]  /*43f0*/  @!P1 STG.E.U8 desc[UR36][R6.64+0x28], R15 ;  /* 0x0000280f06009986 */ /* 0x0007e2000c101124 */
[----:B------:R-:W-:Y:S05]  /*4400*/  @P0 BRA `(.L_x_83) ;  /* 0x00000000000c0947 */ /* 0x000fea0003800000 */
[----:B------:R-:W5:Y:S02]  /*4410*/  LDG.E.U8 R82, desc[UR36][R10.64+0x29] ;  /* 0x000029240a527981 */ /* 0x000f64000c1e1100 */
[----:B-----5:R-:W-:-:S05]  /*4420*/  PRMT R14, R82, 0x8880, RZ ;  /* 0x00008880520e7816 */ /* 0x020fca00000000ff */
[----:B------:R-:W-:-:S07]  /*4430*/  IMAD R13, R14, R81, RZ ;  /* 0x000000510e0d7224 */ /* 0x000fce00078e02ff */
.L_x_83:
[----:B------:R-:W-:Y:S05]  /*4440*/  BSYNC B1 ;  /* 0x0000000000017941 */ /* 0x000fea0003800000 */
.L_x_82:
[----:B------:R-:W-:Y:S01]  /*4450*/  @!P0 IMAD R63, R63, R80, R13 ;  /* 0x000000503f3f8224 */ /* 0x000fe200078e020d */
[----:B------:R-:W-:Y:S04]  /*4460*/  BSSY B1, `(.L_x_84) ;  /* 0x0000006000017945 */ /* 0x000fe80003800000 */
[----:B------:R0:W-:Y:S01]  /*4470*/  @!P0 STG.E.U8 desc[UR36][R6.64+0x29], R63 ;  /* 0x0000293f06008986 */ /* 0x0001e2000c101124 */
[----:B------:R-:W-:Y:S05]  /*4480*/  @P5 BRA `(.L_x_85) ;  /* 0x00000000000c5947 */ /* 0x000fea0003800000 */
[----:B------:R-:W5:Y:S02]  /*4490*/  LDG.E.U8 R82, desc[UR36][R8.64+0x30] ;  /* 0x0000302408527981 */ /* 0x000f64000c1e1100 */
[----:B-----5:R-:W-:-:S05]  /*44a0*/  PRMT R14, R82, 0x8880, RZ ;  /* 0x00008880520e7816 */ /* 0x020fca00000000ff */
[----:B------:R-:W-:-:S07]  /*44b0*/  IMAD R13, R14, R81, RZ ;  /* 0x000000510e0d7224 */ /* 0x000fce00078e02ff */
.L_x_85:
[----:B------:R-:W-:Y:S05]  /*44c0*/  BSYNC B1 ;  /* 0x0000000000017941 */ /* 0x000fea0003800000 */
.L_x_84:
[----:B---3--:R-:W-:Y:S01]  /*44d0*/  @!P5 IMAD R15, R48, R80, R13 ;  /* 0x00000050300fd224 */ /* 0x008fe200078e020d */
[----:B------:R-:W-:Y:S04]  /*44e0*/  BSSY B1, `(.L_x_86) ;  /* 0x0000006000017945 */ /* 0x000fe80003800000 */
[----:B------:R3:W-:Y:S01]  /*44f0*/  @!P5 STG.E.U8 desc[UR36][R4.64+0x30], R15 ;  /* 0x0000300f0400d986 */ /* 0x0007e2000c101124 */
[----:B------:R-:W-:Y:S05]  /*4500*/  @P4 BRA `(.L_x_87) ;  /* 0x00000000000c4947 */ /* 0x000fea0003800000 */
[----:B------:R-:W5:Y:S02]  /*4510*/  LDG.E.U8 R82, desc[UR36][R8.64+0x31] ;  /* 0x0000312408527981 */ /* 0x000f64000c1e1100 */
[----:B-----5:R-:W-:-:S05]  /*4520*/  PRMT R14, R82, 0x8880, RZ ;  /* 0x00008880520e7816 */ /* 0x020fca00000000ff */
[----:B------:R-:W-:-:S07]  /*4530*/  IMAD R13, R14, R81, RZ ;  /* 0x000000510e0d7224 */ /* 0x000fce00078e02ff */
.L_x_87:
[----:B------:R-:W-:Y:S05]  /*4540*/  BSYNC B1 ;  /* 0x0000000000017941 */ /* 0x000fea0003800000 */
.L_x_86:
        /* <DEDUP_REMOVED lines=13> */
.L_x_89:
[----:B------:R-:W-:Y:S05]  /*4620*/  BSYNC B1 ;  /* 0x0000000000017941 */ /* 0x000fea0003800000 */
.L_x_88:
[----:B---3--:R-:W-:Y:S01]  /*4630*/  @!P3 IMAD R15, R50, R80, R13 ;  /* 0x00000050320fb224 */ /* 0x008fe200078e020d */
[----:B------:R-:W-:Y:S04]  /*4640*/  BSSY B1, `(.L_x_90) ;  /* 0x0000006000017945 */ /* 0x000fe80003800000 */
[----:B------:R3:W-:Y:S01]  /*4650*/  @!P3 STG.E.U8 desc[UR36][R6.64+0x30], R15 ;  /* 0x0000300f0600b986 */ /* 0x0007e2000c101124 */
[----:B------:R-:W-:Y:S05]  /*4660*/  @P2 BRA `(.L_x_91) ;  /* 0x00000000000c2947 */ /* 0x000fea0003800000 */
[----:B------:R-:W5:Y:S02]  /*4670*/  LDG.E.U8 R82, desc[UR36][R10.64+0x31] ;  /* 0x000031240a527981 */ /* 0x000f64000c1e1100 */
[----:B-----5:R-:W-:-:S05]  /*4680*/  PRMT R14, R82, 0x8880, RZ ;  /* 0x00008880520e7816 */ /* 0x020fca00000000ff */
[----:B------:R-:W-:-:S07]  /*4690*/  IMAD R13, R14, R81, RZ ;  /* 0x000000510e0d7224 */ /* 0x000fce00078e02ff */
.L_x_91:
[----:B------:R-:W-:Y:S05]  /*46a0*/  BSYNC B1 ;  /* 0x0000000000017941 */ /* 0x000fea0003800000 */
.L_x_90:
[----:B------:R-:W-:Y:S01]  /*46b0*/  @!P2 IMAD R51, R51, R80, R13 ;  /* 0x000000503333a224 */ /* 0x000fe200078e020d */
[----:B------:R-:W-:Y:S04]  /*46c0*/  BSSY B1, `(.L_x_92) ;  /* 0x0000006000017945 */ /* 0x000fe80003800000 */
[----:B------:R0:W-:Y:S01]  /*46d0*/  @!P2 STG.E.U8 desc[UR36][R6.64+0x31], R51 ;  /* 0x000031330600a986 */ /* 0x0001e2000c101124 */
[----:B------:R-:W-:Y:S05]  /*46e0*/  @P5 BRA `(.L_x_93) ;  /* 0x00000000000c5947 */ /* 0x000fea0003800000 */
[----:B------:R-:W5:Y:S02]  /*46f0*/  LDG.E.U8 R82, desc[UR36][R8.64+0x38] ;  /* 0x0000382408527981 */ /* 0x000f64000c1e1100 */
[----:B-----5:R-:W-:-:S05]  /*4700*/  PRMT R14, R82, 0x8880, RZ ;  /* 0x00008880520e7816 */ /* 0x020fca00000000ff */
[----:B------:R-:W-:-:S07]  /*4710*/  IMAD R13, R14, R81, RZ ;  /* 0x000000510e0d7224 */ /* 0x000fce00078e02ff */
.L_x_93:
[----:B------:R-:W-:Y:S05]  /*4720*/  BSYNC B1 ;  /* 0x0000000000017941 */ /* 0x000fea0003800000 */
.L_x_92:
[----:B---3--:R-:W-:Y:S01]  /*4730*/  @!P5 IMAD R15, R52, R80, R13 ;  /* 0x00000050340fd224 */ /* 0x008fe200078e020d */
[----:B------:R-:W-:Y:S04]  /*4740*/  BSSY B1, `(.L_x_94) ;  /* 0x0000006000017945 */ /* 0x000fe80003800000 */
[----:B------:R3:W-:Y:S01]  /*4750*/  @!P5 STG.E.U8 desc[UR36][R4.64+0x38], R15 ;  /* 0x0000380f0400d986 */ /* 0x0007e2000c101124 */
[----:B------:R-:W-:Y:S05]  /*4760*/  @P4 BRA `(.L_x_95) ;  /* 0x00000000000c4947 */ /* 0x000fea0003800000 */
[----:B------:R-:W5:Y:S02]  /*4770*/  LDG.E.U8 R82, desc[UR36][R8.64+0x39] ;  /* 0x0000392408527981 */ /* 0x000f64000c1e1100 */
[----:B-----5:R-:W-:-:S05]  /*4780*/  PRMT R14, R82, 0x8880, RZ ;  /* 0x00008880520e7816 */ /* 0x020fca00000000ff */
[----:B------:R-:W-:-:S07]  /*4790*/  IMAD R13, R14, R81, RZ ;  /* 0x000000510e0d7224 */ /* 0x000fce00078e02ff */
.L_x_95:
[----:B------:R-:W-:Y:S05]  /*47a0*/  BSYNC B1 ;  /* 0x0000000000017941 */ /* 0x000fea0003800000 */
.L_x_94:
        /* <DEDUP_REMOVED lines=13> */
.L_x_97:
[----:B------:R-:W-:Y:S05]  /*4880*/  BSYNC B1 ;  /* 0x0000000000017941 */ /* 0x000fea0003800000 */
.L_x_96:
[----:B---3--:R-:W-:Y:S01]  /*4890*/  @!P1 IMAD R15, R54, R80, R13 ;  /* 0x00000050360f9224 */ /* 0x008fe200078e020d */
[----:B------:R-:W-:Y:S04]  /*48a0*/  BSSY B1, `(.L_x_98) ;  /* 0x0000006000017945 */ /* 0x000fe80003800000 */
[----:B------:R3:W-:Y:S01]  /*48b0*/  @!P1 STG.E.U8 desc[UR36][R6.64+0x38], R15 ;  /* 0x0000380f06009986 */ /* 0x0007e2000c101124 */
[----:B------:R-:W-:Y:S05]  /*48c0*/  @P0 BRA `(.L_x_99) ;  /* 0x00000000000c0947 */ /* 0x000fea0003800000 */
[----:B------:R-:W5:Y:S02]  /*48d0*/  LDG.E.U8 R82, desc[UR36][R10.64+0x39] ;  /* 0x000039240a527981 */ /* 0x000f64000c1e1100 */
[----:B-----5:R-:W-:-:S05]  /*48e0*/  PRMT R14, R82, 0x8880, RZ ;  /* 0x00008880520e7816 */ /* 0x020fca00000000ff */
[----:B------:R-:W-:-:S07]  /*48f0*/  IMAD R13, R14, R81, RZ ;  /* 0x000000510e0d7224 */ /* 0x000fce00078e02ff */
.L_x_99:
[----:B------:R-:W-:Y:S05]  /*4900*/  BSYNC B1 ;  /* 0x0000000000017941 */ /* 0x000fea0003800000 */
.L_x_98:
[----:B------:R-:W-:Y:S01]  /*4910*/  @!P0 IMAD R55, R55, R80, R13 ;  /* 0x0000005037378224 */ /* 0x000fe200078e020d */
[----:B------:R-:W-:Y:S04]  /*4920*/  BSSY B1, `(.L_x_100) ;  /* 0x0000006000017945 */ /* 0x000fe80003800000 */
[----:B------:R0:W-:Y:S01]  /*4930*/  @!P0 STG.E.U8 desc[UR36][R6.64+0x39], R55 ;  /* 0x0000393706008986 */ /* 0x0001e2000c101124 */
[----:B------:R-:W-:Y:S05]  /*4940*/  @P5 BRA `(.L_x_101) ;  /* 0x00000000000c5947 */ /* 0x000fea0003800000 */
[----:B------:R-:W5:Y:S02]  /*4950*/  LDG.E.U8 R82, desc[UR36][R8.64+0x40] ;  /* 0x0000402408527981 */ /* 0x000f64000c1e1100 */
[----:B-----5:R-:W-:-:S05]  /*4960*/  PRMT R14, R82, 0x8880, RZ ;  /* 0x00008880520e7816 */ /* 0x020fca00000000ff */
[----:B------:R-:W-:-:S07]  /*4970*/  IMAD R13, R14, R81, RZ ;  /* 0x000000510e0d7224 */ /* 0x000fce00078e02ff */
.L_x_101:
[----:B------:R-:W-:Y:S05]  /*4980*/  BSYNC B1 ;  /* 0x0000000000017941 */ /* 0x000fea0003800000 */
.L_x_100:
[----:B---3--:R-:W-:Y:S01]  /*4990*/  @!P5 IMAD R15, R40, R80, R13 ;  /* 0x00000050280fd224 */ /* 0x008fe200078e020d */
[----:B------:R-:W-:Y:S04]  /*49a0*/  BSSY B1, `(.L_x_102) ;  /* 0x0000006000017945 */ /* 0x000fe80003800000 */
[----:B------:R3:W-:Y:S01]  /*49b0*/  @!P5 STG.E.U8 desc[UR36][R4.64+0x40], R15 ;  /* 0x0000400f0400d986 */ /* 0x0007e2000c101124 */
[----:B------:R-:W-:Y:S05]  /*49c0*/  @P4 BRA `(.L_x_103) ;  /* 0x00000000000c4947 */ /* 0x000fea0003800000 */
[----:B------:R-:W5:Y:S02]  /*49d0*/  LDG.E.U8 R82, desc[UR36][R8.64+0x41] ;  /* 0x0000412408527981 */ /* 0x000f64000c1e1100 */
[----:B-----5:R-:W-:-:S05]  /*49e0*/  PRMT R14, R82, 0x8880, RZ ;  /* 0x00008880520e7816 */ /* 0x020fca00000000ff */
[----:B------:R-:W-:-:S07]  /*49f0*/  IMAD R13, R14, R81, RZ ;  /* 0x000000510e0d7224 */ /* 0x000fce00078e02ff */
.L_x_103:
[----:B------:R-:W-:Y:S05]  /*4a00*/  BSYNC B1 ;  /* 0x0000000000017941 */ /* 0x000fea0003800000 */
.L_x_102:
        /* <DEDUP_REMOVED lines=13> */
.L_x_105:
[----:B------:R-:W-:Y:S05]  /*4ae0*/  BSYNC B1 ;  /* 0x0000000000017941 */ /* 0x000fea0003800000 */
.L_x_104:
[----:B---3--:R-:W-:Y:S01]  /*4af0*/  @!P3 IMAD R15, R42, R80, R13 ;  /* 0x000000502a0fb224 */ /* 0x008fe200078e020d */
[----:B------:R-:W-:Y:S04]  /*4b00*/  BSSY B1, `(.L_x_106) ;  /* 0x0000006000017945 */ /* 0x000fe80003800000 */
[----:B------:R3:W-:Y:S01]  /*4b10*/  @!P3 STG.E.U8 desc[UR36][R6.64+0x40], R15 ;  /* 0x0000400f0600b986 */ /* 0x0007e2000c101124 */
[----:B------:R-:W-:Y:S05]  /*4b20*/  @P2 BRA `(.L_x_107) ;  /* 0x00000000000c2947 */ /* 0x000fea0003800000 */
[----:B------:R-:W5:Y:S02]  /*4b30*/  LDG.E.U8 R82, desc[UR36][R10.64+0x41] ;  /* 0x000041240a527981 */ /* 0x000f64000c1e1100 */
[----:B-----5:R-:W-:-:S05]  /*4b40*/  PRMT R14, R82, 0x8880, RZ ;  /* 0x00008880520e7816 */ /* 0x020fca00000000ff */
[----:B------:R-:W-:-:S07]  /*4b50*/  IMAD R13, R14, R81, RZ ;  /* 0x000000510e0d7224 */ /* 0x000fce00078e02ff */
.L_x_107:
[----:B------:R-:W-:Y:S05]  /*4b60*/  BSYNC B1 ;  /* 0x0000000000017941 */ /* 0x000fea0003800000 */
.L_x_106:
[----:B------:R-:W-:Y:S01]  /*4b70*/  @!P2 IMAD R43, R43, R80, R13 ;  /* 0x000000502b2ba224 */ /* 0x000fe200078e020d */
[----:B------:R-:W-:Y:S04]  /*4b80*/  BSSY B1, `(.L_x_108) ;  /* 0x0000006000017945 */ /* 0x000fe80003800000 */
[----:B------:R0:W-:Y:S01]  /*4b90*/  @!P2 STG.E.U8 desc[UR36][R6.64+0x41], R43 ;  /* 0x0000412b0600a986 */ /* 0x0001e2000c101124 */
[----:B------:R-:W-:Y:S05]  /*4ba0*/  @P5 BRA `(.L_x_109) ;  /* 0x00000000000c5947 */ /* 0x000fea0003800000 */
[----:B------:R-:W5:Y:S02]  /*4bb0*/  LDG.E.U8 R82, desc[UR36][R8.64+0x48] ;  /* 0x0000482408527981 */ /* 0x000f64000c1e1100 */
[----:B-----5:R-:W-:-:S05]  /*4bc0*/  PRMT R14, R82, 0x8880, RZ ;  /* 0x00008880520e7816 */ /* 0x020fca00000000ff */
[----:B------:R-:W-:-:S07]  /*4bd0*/  IMAD R13, R14, R81, RZ ;  /* 0x000000510e0d7224 */ /* 0x000fce00078e02ff */
.L_x_109:
[----:B------:R-:W-:Y:S05]  /*4be0*/  BSYNC B1 ;  /* 0x0000000000017941 */ /* 0x000fea0003800000 */
.L_x_108:
[----:B---3--:R-:W-:Y:S01]  /*4bf0*/  @!P5 IMAD R15, R44, R80, R13 ;  /* 0x000000502c0fd224 */ /* 0x008fe200078e020d */
[----:B------:R-:W-:Y:S04]  /*4c00*/  BSSY B1, `(.L_x_110) ;  /* 0x0000006000017945 */ /* 0x000fe80003800000 */
[----:B------:R3:W-:Y:S01]  /*4c10*/  @!P5 STG.E.U8 desc[UR36][R4.64+0x48], R15 ;  /* 0x0000480f0400d986 */ /* 0x0007e2000c101124 */
[----:B------:R-:W-:Y:S05]  /*4c20*/  @P4 BRA `(.L_x_111) ;  /* 0x00000000000c4947 */ /* 0x000fea0003800000 */
[----:B------:R-:W5:Y:S02]  /*4c30*/  LDG.E.U8 R82, desc[UR36][R8.64+0x49] ;  /* 0x0000492408527981 */ /* 0x000f64000c1e1100 */
[----:B-----5:R-:W-:-:S05]  /*4c40*/  PRMT R14, R82, 0x8880, RZ ;  /* 0x00008880520e7816 */ /* 0x020fca00000000ff */
[----:B------:R-:W-:-:S07]  /*4c50*/  IMAD R13, R14, R81, RZ ;  /* 0x000000510e0d7224 */ /* 0x000fce00078e02ff */
.L_x_111:
[----:B------:R-:W-:Y:S05]  /*4c60*/  BSYNC B1 ;  /* 0x0000000000017941 */ /* 0x000fea0003800000 */
.L_x_110:
        /* <DEDUP_REMOVED lines=13> */
.L_x_113:
[----:B------:R-:W-:Y:S05]  /*4d40*/  BSYNC B1 ;  /* 0x0000000000017941 */ /* 0x000fea0003800000 */
.L_x_112:
[----:B---3--:R-:W-:Y:S01]  /*4d50*/  @!P1 IMAD R15, R46, R80, R13 ;  /* 0x000000502e0f9224 */ /* 0x008fe200078e020d */
[----:B------:R-:W-:Y:S04]  /*4d60*/  BSSY B1, `(.L_x_114) ;  /* 0x0000006000017945 */ /* 0x000fe80003800000 */
[----:B------:R3:W-:Y:S01]  /*4d70*/  @!P1 STG.E.U8 desc[UR36][R6.64+0x48], R15 ;  /* 0x0000480f06009986 */ /* 0x0007e2000c101124 */
[----:B------:R-:W-:Y:S05]  /*4d80*/  @P4 BRA `(.L_x_115) ;  /* 0x00000000000c4947 */ /* 0x000fea0003800000 */
[----:B------:R-:W5:Y:S02]  /*4d90*/  LDG.E.U8 R82, desc[UR36][R10.64+0x49] ;  /* 0x000049240a527981 */ /* 0x000f64000c1e1100 */
[----:B-----5:R-:W-:-:S05]  /*4da0*/  PRMT R14, R82, 0x8880, RZ ;  /* 0x00008880520e7816 */ /* 0x020fca00000000ff */
[----:B------:R-:W-:-:S07]  /*4db0*/  IMAD R13, R14, R81, RZ ;  /* 0x000000510e0d7224 */ /* 0x000fce00078e02ff */
.L_x_115:
[----:B------:R-:W-:Y:S05]  /*4dc0*/  BSYNC B1 ;  /* 0x0000000000017941 */ /* 0x000fea0003800000 */
.L_x_114:
[----:B------:R-:W-:Y:S01]  /*4dd0*/  @!P4 IMAD R47, R47, R80, R13 ;  /* 0x000000502f2fc224 */ /* 0x000fe200078e020d */
[----:B------:R-:W-:Y:S04]  /*4de0*/  BSSY B1, `(.L_x_116) ;  /* 0x0000006000017945 */ /* 0x000fe80003800000 */
[----:B------:R0:W-:Y:S01]  /*4df0*/  @!P4 STG.E.U8 desc[UR36][R6.64+0x49], R47 ;  /* 0x0000492f0600c986 */ /* 0x0001e2000c101124 */
[----:B------:R-:W-:Y:S05]  /*4e00*/  @P5 BRA `(.L_x_117) ;  /* 0x00000000000c5947 */ /* 0x000fea0003800000 */
[----:B------:R-:W5:Y:S02]  /*4e10*/  LDG.E.U8 R82, desc[UR36][R8.64+0x50] ;  /* 0x0000502408527981 */ /* 0x000f64000c1e1100 */
[----:B-----5:R-:W-:-:S05]  /*4e20*/  PRMT R14, R82, 0x8880, RZ ;  /* 0x00008880520e7816 */ /* 0x020fca00000000ff */
[----:B------:R-:W-:-:S07]  /*4e30*/  IMAD R13, R14, R81, RZ ;  /* 0x000000510e0d7224 */ /* 0x000fce00078e02ff */
.L_x_117:
[----:B------:R-:W-:Y:S05]  /*4e40*/  BSYNC B1 ;  /* 0x0000000000017941 */ /* 0x000fea0003800000 */
.L_x_116:
[----:B---3--:R-:W-:Y:S01]  /*4e50*/  @!P5 IMAD R15, R32, R80, R13 ;  /* 0x00000050200fd224 */ /* 0x008fe200078e020d */
[----:B------:R-:W-:Y:S04]  /*4e60*/  BSSY B1, `(.L_x_118) ;  /* 0x0000006000017945 */ /* 0x000fe80003800000 */
[----:B------:R3:W-:Y:S01]  /*4e70*/  @!P5 STG.E.U8 desc[UR36][R4.64+0x50], R15 ;  /* 0x0000500f0400d986 */ /* 0x0007e2000c101124 */
[----:B------:R-:W-:Y:S05]  /*4e80*/  @P0 BRA `(.L_x_119) ;  /* 0x00000000000c0947 */ /* 0x000fea0003800000 */
[----:B------:R-:W5:Y:S02]  /*4e90*/  LDG.E.U8 R82, desc[UR36][R8.64+0x51] ;  /* 0x0000512408527981 */ /* 0x000f64000c1e1100 */
[----:B-----5:R-:W-:-:S05]  /*4ea0*/  PRMT R14, R82, 0x8880, RZ ;  /* 0x00008880520e7816 */ /* 0x020fca00000000ff */
[----:B------:R-:W-:-:S07]  /*4eb0*/  IMAD R13, R14, R81, RZ ;  /* 0x000000510e0d7224 */ /* 0x000fce00078e02ff */
.L_x_119:
[----:B------:R-:W-:Y:S05]  /*4ec0*/  BSYNC B1 ;  /* 0x0000000000017941 */ /* 0x000fea0003800000 */
.L_x_118:
        /* <DEDUP_REMOVED lines=13> */
.L_x_121:
[----:B------:R-:W-:Y:S05]  /*4fa0*/  BSYNC B1 ;  /* 0x0000000000017941 */ /* 0x000fea0003800000 */
.L_x_120:
[----:B---3--:R-:W-:Y:S01]  /*4fb0*/  @!P3 IMAD R15, R34, R80, R13 ;  /* 0x00000050220fb224 */ /* 0x008fe200078e020d */
[----:B------:R-:W-:Y:S04]  /*4fc0*/  BSSY B1, `(.L_x_122) ;  /* 0x0000006000017945 */ /* 0x000fe80003800000 */
[----:B------:R3:W-:Y:S01]  /*4fd0*/  @!P3 STG.E.U8 desc[UR36][R6.64+0x50], R15 ;  /* 0x0000500f0600b986 */ /* 0x0007e2000c101124 */
[----:B------:R-:W-:Y:S05]  /*4fe0*/  @P2 BRA `(.L_x_123) ;  /* 0x00000000000c2947 */ /* 0x000fea0003800000 */
[----:B------:R-:W5:Y:S02]  /*4ff0*/  LDG.E.U8 R82, desc[UR36][R10.64+0x51] ;  /* 0x000051240a527981 */ /* 0x000f64000c1e1100 */
[----:B-----5:R-:W-:-:S05]  /*5000*/  PRMT R14, R82, 0x8880, RZ ;  /* 0x00008880520e7816 */ /* 0x020fca00000000ff */
[----:B------:R-:W-:-:S07]  /*5010*/  IMAD R13, R14, R81, RZ ;  /* 0x000000510e0d7224 */ /* 0x000fce00078e02ff */
.L_x_123:
[----:B------:R-:W-:Y:S05]  /*5020*/  BSYNC B1 ;  /* 0x0000000000017941 */ /* 0x000fea0003800000 */
.L_x_122:
[----:B------:R-:W-:Y:S01]  /*5030*/  @!P2 IMAD R35, R35, R80, R13 ;  /* 0x000000502323a224 */ /* 0x000fe200078e020d */
[----:B------:R-:W-:Y:S04]  /*5040*/  BSSY B1, `(.L_x_124) ;  /* 0x0000006000017945 */ /* 0x000fe80003800000 */
[----:B------:R0:W-:Y:S01]  /*5050*/  @!P2 STG.E.U8 desc[UR36][R6.64+0x51], R35 ;  /* 0x000051230600a986 */ /* 0x0001e2000c101124 */
[----:B------:R-:W-:Y:S05]  /*5060*/  @P0 BRA `(.L_x_125) ;  /* 0x00000000000c0947 */ /* 0x000fea0003800000 */
[----:B------:R-:W5:Y:S02]  /*5070*/  LDG.E.U8 R82, desc[UR36][R8.64+0x58] ;  /* 0x0000582408527981 */ /* 0x000f64000c1e1100 */
[----:B-----5:R-:W-:-:S05]  /*5080*/  PRMT R14, R82, 0x8880, RZ ;  /* 0x00008880520e7816 */ /* 0x020fca00000000ff */
[----:B------:R-:W-:-:S07]  /*5090*/  IMAD R13, R14, R81, RZ ;  /* 0x000000510e0d7224 */ /* 0x000fce00078e02ff */
.L_x_125:
[----:B------:R-:W-:Y:S05]  /*50a0*/  BSYNC B1 ;  /* 0x0000000000017941 */ /* 0x000fea0003800000 */
.L_x_124:
[----:B---3--:R-:W-:Y:S01]  /*50b0*/  @!P0 IMAD R15, R36, R80, R13 ;  /* 0x00000050240f8224 */ /* 0x008fe200078e020d */
[----:B------:R-:W-:Y:S04]  /*50c0*/  BSSY B1, `(.L_x_126) ;  /* 0x0000006000017945 */ /* 0x000fe80003800000 */
[----:B------:R3:W-:Y:S01]  /*50d0*/  @!P0 STG.E.U8 desc[UR36][R4.64+0x58], R15 ;  /* 0x0000580f04008986 */ /* 0x0007e2000c101124 */
[----:B------:R-:W-:Y:S05]  /*50e0*/  @P5 BRA `(.L_x_127) ;  /* 0x00000000000c5947 */ /* 0x000fea0003800000 */
[----:B------:R-:W5:Y:S02]  /*50f0*/  LDG.E.U8 R82, desc[UR36][R8.64+0x59] ;  /* 0x0000592408527981 */ /* 0x000f64000c1e1100 */
[----:B-----5:R-:W-:-:S05]  /*5100*/  PRMT R14, R82, 0x8880, RZ ;  /* 0x00008880520e7816 */ /* 0x020fca00000000ff */
[----:B------:R-:W-:-:S07]  /*5110*/  IMAD R13, R14, R81, RZ ;  /* 0x000000510e0d7224 */ /* 0x000fce00078e02ff */
.L_x_127:
[----:B------:R-:W-:Y:S05]  /*5120*/  BSYNC B1 ;  /* 0x0000000000017941 */ /* 0x000fea0003800000 */
.L_x_126:
        /* <DEDUP_REMOVED lines=13> */
.L_x_129:
[----:B------:R-:W-:Y:S05]  /*5200*/  BSYNC B1 ;  /* 0x0000000000017941 */ /* 0x000fea0003800000 */
.L_x_128:
[----:B---3--:R-:W-:Y:S01]  /*5210*/  @!P4 IMAD R15, R38, R80, R13 ;  /* 0x00000050260fc224 */ /* 0x008fe200078e020d */
[----:B------:R-:W-:Y:S04]  /*5220*/  BSSY B1, `(.L_x_130) ;  /* 0x0000006000017945 */ /* 0x000fe80003800000 */
[----:B------:R3:W-:Y:S01]  /*5230*/  @!P4 STG.E.U8 desc[UR36][R6.64+0x58], R15 ;  /* 0x0000580f0600c986 */ /* 0x0007e2000c101124 */
[----:B------:R-:W-:Y:S05]  /*5240*/  @P1 BRA `(.L_x_131) ;  /* 0x00000000000c1947 */ /* 0x000fea0003800000 */
[----:B------:R-:W5:Y:S02]  /*5250*/  LDG.E.U8 R82, desc[UR36][R10.64+0x59] ;  /* 0x000059240a527981 */ /* 0x000f64000c1e1100 */
[----:B-----5:R-:W-:-:S05]  /*5260*/  PRMT R14, R82, 0x8880, RZ ;  /* 0x00008880520e7816 */ /* 0x020fca00000000ff */
[----:B------:R-:W-:-:S07]  /*5270*/  IMAD R13, R14, R81, RZ ;  /* 0x000000510e0d7224 */ /* 0x000fce00078e02ff */
.L_x_131:
[----:B------:R-:W-:Y:S05]  /*5280*/  BSYNC B1 ;  /* 0x0000000000017941 */ /* 0x000fea0003800000 */
.L_x_130:
[----:B------:R-:W-:Y:S01]  /*5290*/  @!P1 IMAD R39, R39, R80, R13 ;  /* 0x0000005027279224 */ /* 0x000fe200078e020d */
[----:B------:R-:W-:Y:S04]  /*52a0*/  BSSY B1, `(.L_x_132) ;  /* 0x0000006000017945 */ /* 0x000fe80003800000 */
[----:B------:R0:W-:Y:S01]  /*52b0*/  @!P1 STG.E.U8 desc[UR36][R6.64+0x59], R39 ;  /* 0x0000592706009986 */ /* 0x0001e2000c101124 */
[----:B------:R-:W-:Y:S05]  /*52c0*/  @P3 BRA `(.L_x_133) ;  /* 0x00000000000c3947 */ /* 0x000fea0003800000 */
[----:B------:R-:W5:Y:S02]  /*52d0*/  LDG.E.U8 R82, desc[UR36][R8.64+0x60] ;  /* 0x0000602408527981 */ /* 0x000f64000c1e1100 */
[----:B-----5:R-:W-:-:S05]  /*52e0*/  PRMT R14, R82, 0x8880, RZ ;  /* 0x00008880520e7816 */ /* 0x020fca00000000ff */
[----:B------:R-:W-:-:S07]  /*52f0*/  IMAD R13, R14, R81, RZ ;  /* 0x000000510e0d7224 */ /* 0x000fce00078e02ff */
.L_x_133:
[----:B------:R-:W-:Y:S05]  /*5300*/  BSYNC B1 ;  /* 0x0000000000017941 */ /* 0x000fea0003800000 */
.L_x_132:
[----:B---3--:R-:W-:Y:S01]  /*5310*/  @!P3 IMAD R15, R24, R80, R13 ;  /* 0x00000050180fb224 */ /* 0x008fe200078e020d */
[----:B------:R-:W-:Y:S04]  /*5320*/  BSSY B1, `(.L_x_134) ;  /* 0x0000006000017945 */ /* 0x000fe80003800000 */
[----:B------:R3:W-:Y:S01]  /*5330*/  @!P3 STG.E.U8 desc[UR36][R4.64+0x60], R15 ;  /* 0x0000600f0400b986 */ /* 0x0007e2000c101124 */
[----:B------:R-:W-:Y:S05]  /*5340*/  @P5 BRA `(.L_x_135) ;  /* 0x00000000000c5947 */ /* 0x000fea0003800000 */
[----:B------:R-:W5:Y:S02]  /*5350*/  LDG.E.U8 R82, desc[UR36][R8.64+0x61] ;  /* 0x0000612408527981 */ /* 0x000f64000c1e1100 */
[----:B-----5:R-:W-:-:S05]  /*5360*/  PRMT R14, R82, 0x8880, RZ ;  /* 0x00008880520e7816 */ /* 0x020fca00000000ff */
[----:B------:R-:W-:-:S07]  /*5370*/  IMAD R13, R14, R81, RZ ;  /* 0x000000510e0d7224 */ /* 0x000fce00078e02ff */
.L_x_135:
[----:B------:R-:W-:Y:S05]  /*5380*/  BSYNC B1 ;  /* 0x0000000000017941 */ /* 0x000fea0003800000 */
.L_x_134:
        /* <DEDUP_REMOVED lines=9> */
[----:B------:R-:W-:Y:S01]  /*5420*/  ISETP.LT.OR P3, PT, R3, 0x9, !P3 ;  /* 0x000000090300780c */ /* 0x000fe20005f61670 */
[----:B------:R-:W-:-:S12]  /*5430*/  @P2 BRA `(.L_x_137) ;  /* 0x00000000000c2947 */ /* 0x000fd80003800000 */
[----:B------:R-:W5:Y:S02]  /*5440*/  LDG.E.U8 R82, desc[UR36][R10.64+0x60] ;  /* 0x000060240a527981 */ /* 0x000f64000c1e1100 */
[----:B-----5:R-:W-:-:S05]  /*5450*/  PRMT R12, R82, 0x8880, RZ ;  /* 0x00008880520c7816 */ /* 0x020fca00000000ff */
[----:B------:R-:W-:-:S07]  /*5460*/  IMAD R13, R12, R81, RZ ;  /* 0x000000510c0d7224 */ /* 0x000fce00078e02ff */
.L_x_137:
[----:B------:R-:W-:Y:S05]  /*5470*/  BSYNC B1 ;  /* 0x0000000000017941 */ /* 0x000fea0003800000 */
.L_x_136:
[----:B---3--:R-:W-:Y:S01]  /*5480*/  @!P2 IMAD R15, R26, R80, R13 ;  /* 0x000000501a0fa224 */ /* 0x008fe200078e020d */
[----:B------:R-:W-:Y:S04]  /*5490*/  BSSY B1, `(.L_x_138) ;  /* 0x0000006000017945 */ /* 0x000fe80003800000 */
[----:B------:R3:W-:Y:S01]  /*54a0*/  @!P2 STG.E.U8 desc[UR36][R6.64+0x60], R15 ;  /* 0x0000600f0600a986 */ /* 0x0007e2000c101124 */
[----:B------:R-:W-:Y:S05]  /*54b0*/  @P0 BRA `(.L_x_139) ;  /* 0x00000000000c0947 */ /* 0x000fea0003800000 */
[----:B------:R-:W5:Y:S02]  /*54c0*/  LDG.E.U8 R82, desc[UR36][R10.64+0x61] ;  /* 0x000061240a527981 */ /* 0x000f64000c1e1100 */
[----:B-----5:R-:W-:-:S05]  /*54d0*/  PRMT R12, R82, 0x8880, RZ ;  /* 0x00008880520c7816 */ /* 0x020fca00000000ff */
[----:B------:R-:W-:-:S07]  /*54e0*/  IMAD R13, R12, R81, RZ ;  /* 0x000000510c0d7224 */ /* 0x000fce00078e02ff */
.L_x_139:
[----:B------:R-:W-:Y:S05]  /*54f0*/  BSYNC B1 ;  /* 0x0000000000017941 */ /* 0x000fea0003800000 */
.L_x_138:
[----:B------:R-:W-:Y:S01]  /*5500*/  @!P0 IMAD R27, R27, R80, R13 ;  /* 0x000000501b1b8224 */ /* 0x000fe200078e020d */
[----:B------:R-:W-:Y:S04]  /*5510*/  BSSY B1, `(.L_x_140) ;  /* 0x0000006000017945 */ /* 0x000fe80003800000 */
[----:B------:R0:W-:Y:S01]  /*5520*/  @!P0 STG.E.U8 desc[UR36][R6.64+0x61], R27 ;  /* 0x0000611b06008986 */ /* 0x0001e2000c101124 */
[----:B------:R-:W-:Y:S05]  /*5530*/  @P5 BRA `(.L_x_141) ;  /* 0x00000000000c5947 */ /* 0x000fea0003800000 */
[----:B------:R-:W5:Y:S02]  /*5540*/  LDG.E.U8 R82, desc[UR36][R8.64+0x68] ;  /* 0x0000682408527981 */ /* 0x000f64000c1e1100 */
[----:B-----5:R-:W-:-:S05]  /*5550*/  PRMT R12, R82, 0x8880, RZ ;  /* 0x00008880520c7816 */ /* 0x020fca00000000ff */
[----:B------:R-:W-:-:S07]  /*5560*/  IMAD R13, R12, R81, RZ ;  /* 0x000000510c0d7224 */ /* 0x000fce00078e02ff */
.L_x_141:
[----:B------:R-:W-:Y:S05]  /*5570*/  BSYNC B1 ;  /* 0x0000000000017941 */ /* 0x000fea0003800000 */
.L_x_140:
[----:B---3--:R-:W-:Y:S01]  /*5580*/  @!P5 IMAD R15, R28, R80, R13 ;  /* 0x000000501c0fd224 */ /* 0x008fe200078e020d */
[----:B------:R-:W-:Y:S04]  /*5590*/  BSSY B1, `(.L_x_142) ;  /* 0x0000006000017945 */ /* 0x000fe80003800000 */
[----:B------:R3:W-:Y:S01]  /*55a0*/  @!P5 STG.E.U8 desc[UR36][R4.64+0x68], R15 ;  /* 0x0000680f0400d986 */ /* 0x0007e2000c101124 */
[----:B------:R-:W-:Y:S05]  /*55b0*/  @P4 BRA `(.L_x_143) ;  /* 0x00000000000c4947 */ /* 0x000fea0003800000 */
[----:B------:R-:W5:Y:S02]  /*55c0*/  LDG.E.U8 R82, desc[UR36][R8.64+0x69] ;  /* 0x0000692408527981 */ /* 0x000f64000c1e1100 */
[----:B-----5:R-:W-:-:S05]  /*55d0*/  PRMT R12, R82, 0x8880, RZ ;  /* 0x00008880520c7816 */ /* 0x020fca00000000ff */
[----:B------:R-:W-:-:S07]  /*55e0*/  IMAD R13, R12, R81, RZ ;  /* 0x000000510c0d7224 */ /* 0x000fce00078e02ff */
.L_x_143:
[----:B------:R-:W-:Y:S05]  /*55f0*/  BSYNC B1 ;  /* 0x0000000000017941 */ /* 0x000fea0003800000 */
.L_x_142:
[----:B------:R-:W-:Y:S01]  /*5600*/  @!P4 IMAD R29, R29, R80, R13 ;  /* 0x000000501d1dc224 */ /* 0x000fe200078e020d */
[----:B------:R-:W-:Y:S04]  /*5610*/  BSSY B1, `(.L_x_144) ;  /* 0x0000006000017945 */ /* 0x000fe80003800000 */
[----:B------:R0:W-:Y:S01]  /*5620*/  @!P4 STG.E.U8 desc[UR36][R4.64+0x69], R29 ;  /* 0x0000691d0400c986 */ /* 0x0001e2000c101124 */
[----:B------:R-:W-:Y:S05]  /*5630*/  @P3 BRA `(.L_x_145) ;  /* 0x00000000000c3947 */ /* 0x000fea0003800000 */
[----:B------:R-:W0:Y:S02]  /*5640*/  LDG.E.U8 R82, desc[UR36][R10.64+0x68] ;  /* 0x000068240a527981 */ /* 0x000e24000c1e1100 */
[----:B0123--:R-:W-:-:S05]  /*5650*/  PRMT R4, R82, 0x8880, RZ ;  /* 0x0000888052047816 */ /* 0x00ffca00000000ff */
[----:B------:R-:W-:-:S07]  /*5660*/  IMAD R13, R4, R81, RZ ;  /* 0x00000051040d7224 */ /* 0x000fce00078e02ff */
.L_x_145:
[----:B------:R-:W-:Y:S05]  /*5670*/  BSYNC B1 ;  /* 0x0000000000017941 */ /* 0x000fea0003800000 */
.L_x_144:
[----:B0123--:R-:W-:Y:S01]  /*5680*/  @!P3 IMAD R5, R30, R80, R13 ;  /* 0x000000501e05b224 */ /* 0x00ffe200078e020d */
[----:B------:R-:W-:Y:S01]  /*5690*/  ISETP.LT.OR P1, PT, R3, 0x9, !P1 ;  /* 0x000000090300780c */ /* 0x000fe20004f21670 */
[----:B------:R-:W-:Y:S03]  /*56a0*/  BSSY B1, `(.L_x_146) ;  /* 0x0000006000017945 */ /* 0x000fe60003800000 */
[----:B------:R0:W-:Y:S09]  /*56b0*/  @!P3 STG.E.U8 desc[UR36][R6.64+0x68], R5 ;  /* 0x000068050600b986 */ /* 0x0001f2000c101124 */
[----:B------:R-:W-:Y:S05]  /*56c0*/  @P1 BRA `(.L_x_147) ;  /* 0x00000000000c1947 */ /* 0x000fea0003800000 */
[----:B------:R-:W2:Y:S02]  /*56d0*/  LDG.E.U8 R82, desc[UR36][R10.64+0x69] ;  /* 0x000069240a527981 */ /* 0x000ea4000c1e1100 */
[----:B--2---:R-:W-:-:S05]  /*56e0*/  PRMT R4, R82, 0x8880, RZ ;  /* 0x0000888052047816 */ /* 0x004fca00000000ff */
[----:B------:R-:W-:-:S07]  /*56f0*/  IMAD R13, R4, R81, RZ ;  /* 0x00000051040d7224 */ /* 0x000fce00078e02ff */
.L_x_147:
[----:B------:R-:W-:Y:S05]  /*5700*/  BSYNC B1 ;  /* 0x0000000000017941 */ /* 0x000fea0003800000 */
.L_x_146:
[----:B------:R-:W-:Y:S01]  /*5710*/  IMAD R13, R31, R80, R13 ;  /* 0x000000501f0d7224 */ /* 0x000fe200078e020d */
[----:B------:R-:W-:Y:S06]  /*5720*/  @P1 BRA `(.L_x_148) ;  /* 0x0000000c00181947 */ /* 0x000fec0003800000 */
[----:B------:R1:W-:Y:S01]  /*5730*/  STG.E.U8 desc[UR36][R6.64+0x69], R13 ;  /* 0x0000690d06007986 */ /* 0x0003e2000c101124 */
[----:B------:R-:W-:Y:S05]  /*5740*/  BRA `(.L_x_148) ;  /* 0x0000000c00107947 */ /* 0x000fea0003800000 */
.L_x_35:
[C---:B------:R-:W-:Y:S02]  /*5750*/  ISETP.GE.AND P1, PT, R12.reuse, 0x1, PT ;  /* 0x000000010c00780c */ /* 0x040fe40003f26270 */
[----:B------:R-:W-:Y:S02]  /*5760*/  ISETP.GE.AND P2, PT, R12, 0x2, PT ;  /* 0x000000020c00780c */ /* 0x000fe40003f46270 */
[C---:B------:R-:W-:Y:S02]  /*5770*/  ISETP.LT.OR P4, PT, R3.reuse, 0x1, !P1 ;  /* 0x000000010300780c */ /* 0x040fe40004f81670 */
[C---:B------:R-:W-:Y:S02]  /*5780*/  ISETP.LT.OR P5, PT, R3.reuse, 0x1, !P2 ;  /* 0x000000010300780c */ /* 0x040fe400057a1670 */
[C---:B------:R-:W-:Y:S02]  /*5790*/  ISETP.LT.OR P1, PT, R3.reuse, 0x9, !P1 ;  /* 0x000000090300780c */ /* 0x040fe40004f21670 */
[----:B------:R-:W-:-:S02]  /*57a0*/  ISETP.LT.OR P2, PT, R3, 0x9, !P2 ;  /* 0x000000090300780c */ /* 0x000fc40005741670 */
[C---:B------:R-:W-:Y:S02]  /*57b0*/  ISETP.GE.AND P3, PT, R12.reuse, 0x9, PT ;  /* 0x000000090c00780c */ /* 0x040fe40003f66270 */
[----:B------:R-:W-:-:S03]  /*57c0*/  ISETP.GE.AND P0, PT, R12, 0xa, PT ;  /* 0x0000000a0c00780c */ /* 0x000fc60003f06270 */
[-C--:B------:R-:W-:Y:S02]  /*57d0*/  @!P4 IMAD R9, R72, R80.reuse, RZ ;  /* 0x000000504809c224 */ /* 0x080fe400078e02ff */
[-C--:B------:R-:W-:Y:S02]  /*57e0*/  @!P5 IMAD R73, R73, R80.reuse, RZ ;  /* 0x000000504949d224 */ /* 0x080fe400078e02ff */
[-C--:B------:R-:W-:Y:S01]  /*57f0*/  @!P1 IMAD R11, R74, R80.reuse, RZ ;  /* 0x000000504a0b9224 */ /* 0x080fe200078e02ff */
[----:B------:R0:W-:Y:S01]  /*5800*/  @!P4 STG.E.U8 desc[UR36][R4.64], R9 ;  /* 0x000000090400c986 */ /* 0x0001e2000c101124 */
[----:B------:R-:W-:Y:S01]  /*5810*/  ISETP.LT.OR P4, PT, R3, 0x1, !P3 ;  /* 0x000000010300780c */ /* 0x000fe20005f81670 */
[----:B------:R-:W-:Y:S02]  /*5820*/  @!P2 IMAD R75, R75, R80, RZ ;  /* 0x000000504b4ba224 */ /* 0x000fe400078e02ff */
[----:B------:R-:W-:Y:S01]  /*5830*/  @!P5 STG.E.U8 desc[UR36][R4.64+0x1], R73 ;  /* 0x000001490400d986 */ /* 0x000fe2000c101124 */
[----:B------:R-:W-:-:S02]  /*5840*/  ISETP.LT.OR P5, PT, R3, 0x1, !P0 ;  /* 0x000000010300780c */ /* 0x000fc400047a1670 */
[C---:B------:R-:W-:Y:S01]  /*5850*/  ISETP.LT.OR P0, PT, R3.reuse, 0x9, !P0 ;  /* 0x000000090300780c */ /* 0x040fe20004701670 */
[----:B------:R1:W-:Y:S01]  /*5860*/  @!P1 STG.E.U8 desc[UR36][R6.64], R11 ;  /* 0x0000000b06009986 */ /* 0x0003e2000c101124 */
[----:B------:R-:W-:Y:S02]  /*5870*/  ISETP.LT.OR P1, PT, R3, 0x9, !P3 ;  /* 0x000000090300780c */ /* 0x000fe40005f21670 */
[C---:B------:R-:W-:Y:S01]  /*5880*/  ISETP.GE.AND P3, PT, R12.reuse, 0x11, PT ;  /* 0x000000110c00780c */ /* 0x040fe20003f66270 */
[----:B------:R-:W-:Y:S01]  /*5890*/  @!P2 STG.E.U8 desc[UR36][R6.64+0x1], R75 ;  /* 0x0000014b0600a986 */ /* 0x000fe2000c101124 */
[----:B------:R-:W-:Y:S01]  /*58a0*/  ISETP.GE.AND P2, PT, R12, 0x12, PT ;  /* 0x000000120c00780c */ /* 0x000fe20003f46270 */
[----:B------:R-:W-:-:S04]  /*58b0*/  @!P4 IMAD R13, R76, R80, RZ ;  /* 0x000000504c0dc224 */ /* 0x000fc800078e02ff */
[-C--:B------:R-:W-:Y:S01]  /*58c0*/  @!P5 IMAD R77, R77, R80.reuse, RZ ;  /* 0x000000504d4dd224 */ /* 0x080fe200078e02ff */
[----:B------:R-:W-:Y:S01]  /*58d0*/  @!P4 STG.E.U8 desc[UR36][R4.64+0x8], R13 ;  /* 0x0000080d0400c986 */ /* 0x000fe2000c101124 */
[----:B------:R-:W-:Y:S01]  /*58e0*/  ISETP.LT.OR P4, PT, R3, 0x1, !P3 ;  /* 0x000000010300780c */ /* 0x000fe20005f81670 */
[-C--:B------:R-:W-:Y:S02]  /*58f0*/  @!P0 IMAD R79, R79, R80.reuse, RZ ;  /* 0x000000504f4f8224 */ /* 0x080fe400078e02ff */
[----:B------:R-:W-:Y:S01]  /*5900*/  @!P5 STG.E.U8 desc[UR36][R4.64+0x9], R77 ;  /* 0x0000094d0400d986 */ /* 0x000fe2000c101124 */
[C---:B------:R-:W-:Y:S01]  /*5910*/  ISETP.LT.OR P5, PT, R3.reuse, 0x1, !P2 ;  /* 0x000000010300780c */ /* 0x040fe200057a1670 */
[----:B0-----:R-:W-:Y:S01]  /*5920*/  @!P1 IMAD R9, R78, R80, RZ ;  /* 0x000000504e099224 */ /* 0x001fe200078e02ff */
[----:B------:R-:W-:Y:S01]  /*5930*/  ISETP.LT.OR P2, PT, R3, 0x9, !P2 ;  /* 0x000000090300780c */ /* 0x000fe20005741670 */
[----:B------:R-:W-:Y:S01]  /*5940*/  @!P0 STG.E.U8 desc[UR36][R6.64+0x9], R79 ;  /* 0x0000094f06008986 */ /* 0x000fe2000c101124 */
[----:B------:R-:W-:-:S03]  /*5950*/  ISETP.GE.AND P0, PT, R12, 0x1a, PT ;  /* 0x0000001a0c00780c */ /* 0x000fc60003f06270 */
[----:B------:R0:W-:Y:S01]  /*5960*/  @!P1 STG.E.U8 desc[UR36][R6.64+0x8], R9 ;  /* 0x0000080906009986 */ /* 0x0001e2000c101124 */
[----:B------:R-:W-:Y:S01]  /*5970*/  ISETP.LT.OR P1, PT, R3, 0x9, !P3 ;  /* 0x000000090300780c */ /* 0x000fe20005f21670 */
[----:B-1----:R-:W-:Y:S01]  /*5980*/  @!P4 IMAD R11, R64, R80, RZ ;  /* 0x00000050400bc224 */ /* 0x002fe200078e02ff */
[----:B------:R-:W-:-:S03]  /*5990*/  ISETP.GE.AND P3, PT, R12, 0x19, PT ;  /* 0x000000190c00780c */ /* 0x000fc60003f66270 */
[-C--:B------:R-:W-:Y:S01]  /*59a0*/  @!P5 IMAD R65, R65, R80.reuse, RZ ;  /* 0x000000504141d224 */ /* 0x080fe200078e02ff */
[----:B------:R-:W-:Y:S01]  /*59b0*/  @!P4 STG.E.U8 desc[UR36][R4.64+0x10], R11 ;  /* 0x0000100b0400c986 */ /* 0x000fe2000c101124 */
[----:B------:R-:W-:Y:S01]  /*59c0*/  ISETP.LT.OR P4, PT, R3, 0x1, !P3 ;  /* 0x000000010300780c */ /* 0x000fe20005f81670 */
[-C--:B------:R-:W-:Y:S02]  /*59d0*/  @!P2 IMAD R67, R67, R80.reuse, RZ ;  /* 0x000000504343a224 */ /* 0x080fe400078e02ff */
[----:B------:R-:W-:Y:S01]  /*59e0*/  @!P5 STG.E.U8 desc[UR36][R4.64+0x11], R65 ;  /* 0x000011410400d986 */ /* 0x000fe2000c101124 */
[C---:B------:R-:W-:Y:S02]  /*59f0*/  ISETP.LT.OR P5, PT, R3.reuse, 0x1, !P0 ;  /* 0x000000010300780c */ /* 0x040fe400047a1670 */
[----:B0-----:R-:W-:Y:S01]  /*5a00*/  @!P1 IMAD R9, R66, R80, RZ ;  /* 0x0000005042099224 */ /* 0x001fe200078e02ff */
[----:B------:R-:W-:Y:S01]  /*5a10*/  @!P2 STG.E.U8 desc[UR36][R6.64+0x11], R67 ;  /* 0x000011430600a986 */ /* 0x000fe2000c101124 */
[----:B------:R-:W-:-:S02]  /*5a20*/  ISETP.LT.OR P0, PT, R3, 0x9, !P0 ;  /* 0x000000090300780c */ /* 0x000fc40004701670 */
[----:B------:R-:W-:Y:S01]  /*5a30*/  ISETP.GE.AND P2, PT, R12, 0x22, PT ;  /* 0x000000220c00780c */ /* 0x000fe20003f46270 */
[----:B------:R0:W-:Y:S01]  /*5a40*/  @!P1 STG.E.U8 desc[UR36][R6.64+0x10], R9 ;  /* 0x0000100906009986 */ /* 0x0001e2000c101124 */
[----:B------:R-:W-:Y:S01]  /*5a50*/  ISETP.LT.OR P1, PT, R3, 0x9, !P3 ;  /* 0x000000090300780c */ /* 0x000fe20005f21670 */
[----:B------:R-:W-:Y:S01]  /*5a60*/  @!P4 IMAD R13, R68, R80, RZ ;  /* 0x00000050440dc224 */ /* 0x000fe200078e02ff */
[----:B------:R-:W-:-:S03]  /*5a70*/  ISETP.GE.AND P3, PT, R12, 0x21, PT ;  /* 0x000000210c00780c */ /* 0x000fc60003f66270 */
[-C--:B------:R-:W-:Y:S01]  /*5a80*/  @!P5 IMAD R69, R69, R80.reuse, RZ ;  /* 0x000000504545d224 */ /* 0x080fe200078e02ff */
[----:B------:R-:W-:Y:S01]  /*5a90*/  @!P4 STG.E.U8 desc[UR36][R4.64+0x18], R13 ;  /* 0x0000180d0400c986 */ /* 0x000fe2000c101124 */
[----:B------:R-:W-:Y:S02]  /*5aa0*/  ISETP.LT.OR P4, PT, R3, 0x1, !P3 ;  /* 0x000000010300780c */ /* 0x000fe40005f81670 */
[-C--:B------:R-:W-:Y:S01]  /*5ab0*/  @!P0 IMAD R71, R71, R80.reuse, RZ ;  /* 0x0000005047478224 */ /* 0x080fe200078e02ff */
        /* <DEDUP_REMOVED lines=47> */
[----:B------:R-:W-:Y:S01]  /*5db0*/  ISETP.LT.OR P0, PT, R3, 0x9, !P0 ;  /* 0x000000090300780c */ /* 0x000fe20004701670 */
[----:B------:R0:W-:Y:S01]  /*5dc0*/  @!P1 STG.E.U8 desc[UR36][R6.64+0x30], R9 ;  /* 0x0000300906009986 */ /* 0x0001e2000c101124 */
[C---:B------:R-:W-:Y:S01]  /*5dd0*/  ISETP.GE.AND P1, PT, R12.reuse, 0x41, PT ;  /* 0x000000410c00780c */ /* 0x040fe20003f26270 */
[----:B------:R-:W-:Y:S01]  /*5de0*/  @!P4 IMAD R53, R53, R80, RZ ;  /* 0x000000503535c224 */ /* 0x000fe200078e02ff */
[----:B------:R-:W-:-:S03]  /*5df0*/  ISETP.GE.AND P2, PT, R12, 0x42, PT ;  /* 0x000000420c00780c */ /* 0x000fc60003f46270 */
[-C--:B------:R-:W-:Y:S01]  /*5e00*/  @!P5 IMAD R13, R52, R80.reuse, RZ ;  /* 0x00000050340dd224 */ /* 0x080fe200078e02ff */
[----:B------:R-:W-:Y:S01]  /*5e10*/  @!P4 STG.E.U8 desc[UR36][R4.64+0x39], R53 ;  /* 0x000039350400c986 */ /* 0x000fe2000c101124 */
[C---:B------:R-:W-:Y:S02]  /*5e20*/  ISETP.LT.OR P4, PT, R3.reuse, 0x1, !P1 ;  /* 0x000000010300780c */ /* 0x040fe40004f81670 */
[C---:B------:R-:W-:Y:S01]  /*5e30*/  ISETP.LT.OR P1, PT, R3.reuse, 0x9, !P1 ;  /* 0x000000090300780c */ /* 0x040fe20004f21670 */
[----:B------:R-:W-:Y:S01]  /*5e40*/  @!P5 STG.E.U8 desc[UR36][R4.64+0x38], R13 ;  /* 0x0000380d0400d986 */ /* 0x000fe2000c101124 */
[C---:B------:R-:W-:Y:S01]  /*5e50*/  ISETP.LT.OR P5, PT, R3.reuse, 0x1, !P2 ;  /* 0x000000010300780c */ /* 0x040fe200057a1670 */
[-C--:B0-----:R-:W-:Y:S01]  /*5e60*/  @!P3 IMAD R9, R54, R80.reuse, RZ ;  /* 0x000000503609b224 */ /* 0x081fe200078e02ff */
[----:B------:R-:W-:Y:S01]  /*5e70*/  ISETP.LT.OR P2, PT, R3, 0x9, !P2 ;  /* 0x000000090300780c */ /* 0x000fe20005741670 */
[----:B------:R-:W-:-:S03]  /*5e80*/  @!P0 IMAD R55, R55, R80, RZ ;  /* 0x0000005037378224 */ /* 0x000fc600078e02ff */
[----:B------:R0:W-:Y:S01]  /*5e90*/  @!P3 STG.E.U8 desc[UR36][R6.64+0x38], R9 ;  /* 0x000038090600b986 */ /* 0x0001e2000c101124 */
[----:B------:R-:W-:Y:S02]  /*5ea0*/  ISETP.GE.AND P3, PT, R12, 0x49, PT ;  /* 0x000000490c00780c */ /* 0x000fe40003f66270 */
[-C--:B------:R-:W-:Y:S01]  /*5eb0*/  @!P4 IMAD R11, R40, R80.reuse, RZ ;  /* 0x00000050280bc224 */ /* 0x080fe200078e02ff */
[----:B------:R-:W-:Y:S01]  /*5ec0*/  @!P0 STG.E.U8 desc[UR36][R6.64+0x39], R55 ;  /* 0x0000393706008986 */ /* 0x000fe2000c101124 */
[----:B------:R-:W-:Y:S02]  /*5ed0*/  ISETP.GE.AND P0, PT, R12, 0x4a, PT ;  /* 0x0000004a0c00780c */ /* 0x000fe40003f06270 */
[-C--:B------:R-:W-:Y:S01]  /*5ee0*/  @!P5 IMAD R41, R41, R80.reuse, RZ ;  /* 0x000000502929d224 */ /* 0x080fe200078e02ff */
[----:B------:R-:W-:Y:S01]  /*5ef0*/  @!P4 STG.E.U8 desc[UR36][R4.64+0x40], R11 ;  /* 0x0000400b0400c986 */ /* 0x000fe2000c101124 */
[----:B------:R-:W-:Y:S01]  /*5f00*/  ISETP.LT.OR P4, PT, R3, 0x1, !P3 ;  /* 0x000000010300780c */ /* 0x000fe20005f81670 */
[-C--:B------:R-:W-:Y:S01]  /*5f10*/  @!P2 IMAD R43, R43, R80.reuse, RZ ;  /* 0x000000502b2ba224 */ /* 0x080fe200078e02ff */
[C---:B------:R-:W-:Y:S01]  /*5f20*/  ISETP.LT.OR P3, PT, R3.reuse, 0x9, !P3 ;  /* 0x000000090300780c */ /* 0x040fe20005f61670 */
[----:B------:R-:W-:Y:S01]  /*5f30*/  @!P5 STG.E.U8 desc[UR36][R4.64+0x41], R41 ;  /* 0x000041290400d986 */ /* 0x000fe2000c101124 */
[----:B------:R-:W-:Y:S01]  /*5f40*/  ISETP.LT.OR P5, PT, R3, 0x1, !P0 ;  /* 0x000000010300780c */ /* 0x000fe200047a1670 */
[----:B0-----:R-:W-:-:S02]  /*5f50*/  @!P1 IMAD R9, R42, R80, RZ ;  /* 0x000000502a099224 */ /* 0x001fc400078e02ff */
[----:B------:R-:W-:Y:S01]  /*5f60*/  @!P2 STG.E.U8 desc[UR36][R6.64+0x41], R43 ;  /* 0x0000412b0600a986 */ /* 0x000fe2000c101124 */
[----:B------:R-:W-:Y:S02]  /*5f70*/  ISETP.LT.OR P2, PT, R3, 0x9, !P0 ;  /* 0x000000090300780c */ /* 0x000fe40004741670 */
[C---:B------:R-:W-:Y:S01]  /*5f80*/  ISETP.GE.AND P0, PT, R12.reuse, 0x52, PT ;  /* 0x000000520c00780c */ /* 0x040fe20003f06270 */
[----:B------:R0:W-:Y:S01]  /*5f90*/  @!P1 STG.E.U8 desc[UR36][R6.64+0x40], R9 ;  /* 0x0000400906009986 */ /* 0x0001e2000c101124 */
[----:B------:R-:W-:Y:S01]  /*5fa0*/  ISETP.GE.AND P1, PT, R12, 0x51, PT ;  /* 0x000000510c00780c */ /* 0x000fe20003f26270 */
[----:B------:R-:W-:-:S04]  /*5fb0*/  @!P4 IMAD R13, R44, R80, RZ ;  /* 0x000000502c0dc224 */ /* 0x000fc800078e02ff */
[-C--:B------:R-:W-:Y:S01]  /*5fc0*/  @!P5 IMAD R45, R45, R80.reuse, RZ ;  /* 0x000000502d2dd224 */ /* 0x080fe200078e02ff */
[----:B------:R-:W-:Y:S01]  /*5fd0*/  @!P4 STG.E.U8 desc[UR36][R4.64+0x48], R13 ;  /* 0x0000480d0400c986 */ /* 0x000fe2000c101124 */
[----:B------:R-:W-:Y:S02]  /*5fe0*/  ISETP.LT.OR P4, PT, R3, 0x1, !P1 ;  /* 0x000000010300780c */ /* 0x000fe40004f81670 */
[-C--:B------:R-:W-:Y:S01]  /*5ff0*/  @!P2 IMAD R47, R47, R80.reuse, RZ ;  /* 0x000000502f2fa224 */ /* 0x080fe200078e02ff */
[----:B------:R-:W-:Y:S01]  /*6000*/  @!P5 STG.E.U8 desc[UR36][R4.64+0x49], R45 ;  /* 0x0000492d0400d986 */ /* 0x000fe2000c101124 */
[C---:B------:R-:W-:Y:S01]  /*6010*/  ISETP.LT.OR P5, PT, R3.reuse, 0x1, !P0 ;  /* 0x000000010300780c */ /* 0x040fe200047a1670 */
[----:B0-----:R-:W-:Y:S01]  /*6020*/  @!P3 IMAD R9, R46, R80, RZ ;  /* 0x000000502e09b224 */ /* 0x001fe200078e02ff */
[C---:B------:R-:W-:Y:S01]  /*6030*/  ISETP.LT.OR P1, PT, R3.reuse, 0x9, !P1 ;  /* 0x000000090300780c */ /* 0x040fe20004f21670 */
[----:B------:R-:W-:Y:S01]  /*6040*/  @!P2 STG.E.U8 desc[UR36][R6.64+0x49], R47 ;  /* 0x0000492f0600a986 */ /* 0x000fe2000c101124 */
[----:B------:R-:W-:-:S02]  /*6050*/  ISETP.LT.OR P0, PT, R3, 0x9, !P0 ;  /* 0x000000090300780c */ /* 0x000fc40004701670 */
        /* <DEDUP_REMOVED lines=11> */
[----:B------:R-:W-:Y:S01]  /*6110*/  ISETP.LT.OR P3, PT, R3, 0x9, !P3 ;  /* 0x000000090300780c */ /* 0x000fe20005f61670 */
[----:B------:R-:W-:Y:S01]  /*6120*/  @!P0 STG.E.U8 desc[UR36][R6.64+0x51], R35 ;  /* 0x0000512306008986 */ /* 0x000fe2000c101124 */
[----:B------:R-:W-:-:S02]  /*6130*/  ISETP.GE.AND P0, PT, R12, 0x62, PT ;  /* 0x000000620c00780c */ /* 0x000fc40003f06270 */
[----:B------:R-:W-:Y:S01]  /*6140*/  ISETP.LT.OR P2, PT, R3, 0x9, !P2 ;  /* 0x000000090300780c */ /* 0x000fe20005741670 */
[----:B------:R0:W-:Y:S01]  /*6150*/  @!P1 STG.E.U8 desc[UR36][R6.64+0x50], R9 ;  /* 0x0000500906009986 */ /* 0x0001e2000c101124 */
[----:B------:R-:W-:Y:S01]  /*6160*/  ISETP.GE.AND P1, PT, R12, 0x61, PT ;  /* 0x000000610c00780c */ /* 0x000fe20003f26270 */
[----:B------:R-:W-:-:S04]  /*6170*/  @!P4 IMAD R13, R36, R80, RZ ;  /* 0x00000050240dc224 */ /* 0x000fc800078e02ff */
        /* <DEDUP_REMOVED lines=15> */
[----:B------:R1:W-:Y:S01]  /*6270*/  @!P4 STG.E.U8 desc[UR36][R4.64+0x60], R11 ;  /* 0x0000600b0400c986 */ /* 0x0003e2000c101124 */
[----:B------:R-:W-:Y:S01]  /*6280*/  ISETP.LT.OR P4, PT, R3, 0x1, !P2 ;  /* 0x000000010300780c */ /* 0x000fe20005781670 */
[----:B------:R-:W-:Y:S01]  /*6290*/  @!P0 IMAD R27, R27, R80, RZ ;  /* 0x000000501b1b8224 */ /* 0x000fe200078e02ff */
[C---:B------:R-:W-:Y:S01]  /*62a0*/  ISETP.LT.OR P2, PT, R3.reuse, 0x9, !P2 ;  /* 0x000000090300780c */ /* 0x040fe20005741670 */
[----:B------:R2:W-:Y:S01]  /*62b0*/  @!P5 STG.E.U8 desc[UR36][R4.64+0x61], R25 ;  /* 0x000061190400d986 */ /* 0x0005e2000c101124 */
[----:B------:R-:W-:-:S02]  /*62c0*/  ISETP.LT.OR P5, PT, R3, 0x1, !P3 ;  /* 0x000000010300780c */ /* 0x000fc40005fa1670 */
[----:B------:R-:W-:Y:S01]  /*62d0*/  ISETP.LT.OR P3, PT, R3, 0x9, !P3 ;  /* 0x000000090300780c */ /* 0x000fe20005f61670 */
[-C--:B------:R-:W-:Y:S01]  /*62e0*/  @!P1 IMAD R3, R26, R80.reuse, RZ ;  /* 0x000000501a039224 */ /* 0x080fe200078e02ff */
[----:B------:R2:W-:Y:S04]  /*62f0*/  @!P0 STG.E.U8 desc[UR36][R6.64+0x61], R27 ;  /* 0x0000611b06008986 */ /* 0x0005e8000c101124 */
[----:B------:R2:W-:Y:S01]  /*6300*/  @!P1 STG.E.U8 desc[UR36][R6.64+0x60], R3 ;  /* 0x0000600306009986 */ /* 0x0005e2000c101124 */
[-C--:B0-----:R-:W-:Y:S02]  /*6310*/  @!P4 IMAD R9, R28, R80.reuse, RZ ;  /* 0x000000501c09c224 */ /* 0x081fe400078e02ff */
[-C--:B-1----:R-:W-:Y:S02]  /*6320*/  @!P2 IMAD R11, R30, R80.reuse, RZ ;  /* 0x000000501e0ba224 */ /* 0x082fe400078e02ff */
[-C--:B------:R-:W-:Y:S01]  /*6330*/  @!P5 IMAD R29, R29, R80.reuse, RZ ;  /* 0x000000501d1dd224 */ /* 0x080fe200078e02ff */
[----:B------:R2:W-:Y:S01]  /*6340*/  @!P4 STG.E.U8 desc[UR36][R4.64+0x68], R9 ;  /* 0x000068090400c986 */ /* 0x0005e2000c101124 */
[----:B------:R-:W-:-:S03]  /*6350*/  @!P3 IMAD R31, R31, R80, RZ ;  /* 0x000000501f1fb224 */ /* 0x000fc600078e02ff */
[----:B------:R2:W-:Y:S04]  /*6360*/  @!P5 STG.E.U8 desc[UR36][R4.64+0x69], R29 ;  /* 0x0000691d0400d986 */ /* 0x0005e8000c101124 */
[----:B------:R2:W-:Y:S04]  /*6370*/  @!P2 STG.E.U8 desc[UR36][R6.64+0x68], R11 ;  /* 0x0000680b0600a986 */ /* 0x0005e8000c101124 */
[----:B------:R2:W-:Y:S02]  /*6380*/  @!P3 STG.E.U8 desc[UR36][R6.64+0x69], R31 ;  /* 0x0000691f0600b986 */ /* 0x0005e4000c101124 */
.L_x_148:
[----:B------:R-:W-:Y:S05]  /*6390*/  BSYNC B0 ;  /* 0x0000000000007941 */ /* 0x000fea0003800000 */
.L_x_34:
[----:B------:R-:W-:Y:S01]  /*63a0*/  ULDC UR4, c[0x0][0xc] ;  /* 0x0000030000047ab9 */ /* 0x000fe20000000800 */
[----:B------:R-:W-:Y:S01]  /*63b0*/  ULDC UR5, c[0x0][0x10] ;  /* 0x0000040000057ab9 */ /* 0x000fe20000000800 */
[----:B--2---:R-:W2:Y:S01]  /*63c0*/  LDC R3, c[0x0][0x14] ;  /* 0x00000500ff037b82 */ /* 0x004ea20000000800 */
[----:B------:R-:W-:Y:S01]  /*63d0*/  UIMAD.WIDE.U32 UR4, UR4, UR5, URZ ;  /* 0x00000005040472a5 */ /* 0x000fe2000f8e003f */
[----:B------:R-:W-:Y:S02]  /*63e0*/  IMAD.MOV.U32 R85, RZ, RZ, -0x1 ;  /* 0xffffffffff557424 */ /* 0x000fe400078e00ff */
[----:B------:R-:W-:-:S03]  /*63f0*/  IMAD.MOV.U32 R83, RZ, RZ, -0x1 ;  /* 0xffffffffff537424 */ /* 0x000fc600078e00ff */
[----:B--2---:R-:W-:-:S04]  /*6400*/  IMAD.WIDE.U32 R16, R3, UR4, R16 ;  /* 0x0000000403107c25 */ /* 0x004fc8000f8e0010 */
[----:B------:R-:W-:Y:S01]  /*6410*/  IMAD R3, R3, UR5, RZ ;  /* 0x0000000503037c24 */ /* 0x000fe2000f8e02ff */
[----:B------:R-:W-:Y:S02]  /*6420*/  ULDC.64 UR4, c[0x0][0x650] ;  /* 0x0001940000047ab9 */ /* 0x000fe40000000a00 */
[----:B------:R-:W-:Y:S01]  /*6430*/  ISETP.GE.U32.AND P0, PT, R16, UR4, PT ;  /* 0x0000000410007c0c */ /* 0x000fe2000bf06070 */
[--C-:B------:R-:W-:Y:S01]  /*6440*/  IMAD.IADD R17, R17, 0x1, R3.reuse ;  /* 0x0000000111117824 */ /* 0x100fe200078e0203 */
[----:B------:R-:W-:-:S04]  /*6450*/  PRMT R3, RZ, 0x7610, R3 ;  /* 0x00007610ff037816 */ /* 0x000fc80000000003 */
[----:B------:R-:W-:-:S13]  /*6460*/  ISETP.GE.U32.AND.EX P0, PT, R17, UR5, PT, P0 ;  /* 0x0000000511007c0c */ /* 0x000fda000bf06100 */
[----:B------:R-:W-:Y:S05]  /*6470*/  @P0 BRA `(.L_x_149) ;  /* 0x0000000400640947 */ /* 0x000fea0003800000 */
[----:B------:R-:W2:Y:S01]  /*6480*/  S2R R12, SR_CTAID.X ;  /* 0x00000000000c7919 */ /* 0x000ea20000002500 */
[----:B------:R-:W3:Y:S01]  /*6490*/  LDC.64 R10, c[0x0][0x628] ;  /* 0x00018a00ff0a7b82 */ /* 0x000ee20000000a00 */
[----:B------:R-:W-:Y:S01]  /*64a0*/  ULDC UR4, c[0x0][0x150] ;  /* 0x0000540000047ab9 */ /* 0x000fe20000000800 */
[----:B------:R-:W-:Y:S01]  /*64b0*/  IMAD.MOV.U32 R8, RZ, RZ, R16 ;  /* 0x000000ffff087224 */ /* 0x000fe200078e0010 */
[----:B------:R-:W0:Y:S01]  /*64c0*/  S2R R24, SR_CTAID.Y ;  /* 0x0000000000187919 */ /* 0x000e220000002600 */
[----:B------:R-:W-:-:S04]  /*64d0*/  IMAD.MOV.U32 R9, RZ, RZ, R17 ;  /* 0x000000ffff097224 */ /* 0x000fc800078e0011 */
[----:B------:R-:W0:Y:S08]  /*64e0*/  LDC R21, c[0x0][0x144] ;  /* 0x00005100ff157b82 */ /* 0x000e300000000800 */
[----:B------:R-:W0:Y:S08]  /*64f0*/  LDC R0, c[0x0][0x630] ;  /* 0x00018c00ff007b82 */ /* 0x000e300000000800 */
[----:B------:R-:W0:Y:S01]  /*6500*/  LDC.64 R14, c[0x0][0x620] ;  /* 0x00018800ff0e7b82 */ /* 0x000e220000000a00 */
[----:B---3--:R-:W-:-:S04]  /*6510*/  ISETP.NE.U32.AND P0, PT, R10, RZ, PT ;  /* 0x000000ff0a00720c */ /* 0x008fc80003f05070 */
[----:B------:R-:W-:Y:S02]  /*6520*/  ISETP.NE.AND.EX P0, PT, R11, RZ, PT, P0 ;  /* 0x000000ff0b00720c */ /* 0x000fe40003f05300 */
[----:B--2---:R-:W-:-:S05]  /*6530*/  I2FP.F32.U32 R3, R12 ;  /* 0x0000000c00037245 */ /* 0x004fca0000201000 */
[----:B------:R-:W-:-:S04]  /*6540*/  FMUL R3, R3, UR4 ;  /* 0x0000000403037c20 */ /* 0x000fc80008400000 */
[----:B------:R2:W3:Y:S02]  /*6550*/  F2I.U32.TRUNC.NTZ R20, R3 ;  /* 0x0000000300147305 */ /* 0x0004e4000020f000 */
[----:B------:R-:W-:Y:S05]  /*6560*/  @!P0 BRA `(.L_x_150) ;  /* 0x0000000000288947 */ /* 0x000fea0003800000 */
[----:B--2---:R-:W2:Y:S02]  /*6570*/  LDC R3, c[0x0][0x634] ;  /* 0x00018d00ff037b82 */ /* 0x004ea40000000800 */
[----:B--2---:R-:W-:-:S05]  /*6580*/  IADD3 R3, P0, R16, R3, RZ ;  /* 0x0000000310037210 */ /* 0x004fca0007f1e0ff */
[----:B-1----:R-:W-:-:S04]  /*6590*/  IMAD.X R13, RZ, RZ, R17, P0 ;  /* 0x000000ffff0d7224 */ /* 0x002fc800000e0611 */
[----:B0-----:R-:W-:-:S04]  /*65a0*/  IMAD.WIDE.U32 R4, R13, R10, RZ ;  /* 0x0000000a0d047225 */ /* 0x001fc800078e00ff */
[----:B----4-:R-:W-:-:S04]  /*65b0*/  IMAD.WIDE.U32 R6, P0, R3, R11, R4 ;  /* 0x0000000b03067225 */ /* 0x010fc80007800004 */
[----:B------:R-:W-:-:S04]  /*65c0*/  IMAD.WIDE.U32 R4, R3, R10, RZ ;  /* 0x0000000a03047225 */ /* 0x000fc800078e00ff */
[----:B------:R-:W-:Y:S01]  /*65d0*/  IMAD.X R9, RZ, RZ, RZ, P0 ;  /* 0x000000ffff097224 */ /* 0x000fe200000e06ff */
[----:B------:R-:W-:Y:S01]  /*65e0*/  IADD3 RZ, P0, R5, R6, RZ ;  /* 0x0000000605ff7210 */ /* 0x000fe20007f1e0ff */
[----:B------:R-:W-:-:S04]  /*65f0*/  IMAD.MOV.U32 R8, RZ, RZ, R7 ;  /* 0x000000ffff087224 */ /* 0x000fc800078e0007 */
[----:B------:R-:W-:-:S08]  /*6600*/  IMAD.WIDE.U32.X R8, R13, R11, R8, P0 ;  /* 0x0000000b0d087225 */ /* 0x000fd000000e0408 */
.L_x_150:
[----:B------:R-:W1:Y:S01]  /*6610*/  LDC.64 R28, c[0x0][0x640] ;  /* 0x00019000ff1c7b82 */ /* 0x000e620000000a00 */
[-CC-:B0-----:R-:W-:Y:S01]  /*6620*/  SHF.R.U64 R83, R8, R0.reuse, R9.reuse ;  /* 0x0000000008537219 */ /* 0x181fe20000001209 */
[----:B---3--:R-:W-:Y:S01]  /*6630*/  IMAD.MOV R20, RZ, RZ, -R20 ;  /* 0x000000ffff147224 */ /* 0x008fe200078e0a14 */
[----:B------:R-:W-:Y:S01]  /*6640*/  SHF.R.U32.HI R0, RZ, R0, R9 ;  /* 0x00000000ff007219 */ /* 0x000fe20000011609 */
[----:B------:R-:W-:Y:S01]  /*6650*/  ULDC UR4, c[0x0][0x154] ;  /* 0x0000550000047ab9 */ /* 0x000fe20000000800 */
[----:B--2---:R-:W-:Y:S01]  /*6660*/  IADD3 R3, P0, RZ, -R83, RZ ;  /* 0x80000053ff037210 */ /* 0x004fe20007f1e0ff */
[----:B------:R-:W-:Y:S02]  /*6670*/  IMAD R21, R21, R20, R12 ;  /* 0x0000001415157224 */ /* 0x000fe400078e020c */
[----:B-1--4-:R-:W0:Y:S01]  /*6680*/  LDC R6, c[0x0][0x618] ;  /* 0x00018600ff067b82 */ /* 0x012e220000000800 */
[----:B------:R-:W-:Y:S02]  /*6690*/  IMAD.MOV.U32 R7, RZ, RZ, 0x1 ;  /* 0x00000001ff077424 */ /* 0x000fe400078e00ff */
[----:B------:R-:W-:-:S04]  /*66a0*/  IMAD.X R5, RZ, RZ, ~R0, P0 ;  /* 0x000000ffff057224 */ /* 0x000fc800000e0e00 */
[-C--:B------:R-:W-:Y:S01]  /*66b0*/  IMAD R0, R5, R14.reuse, RZ ;  /* 0x0000000e05007224 */ /* 0x080fe200078e02ff */
[----:B------:R-:W1:Y:S01]  /*66c0*/  LDC R8, c[0x0][0x608] ;  /* 0x00018200ff087b82 */ /* 0x000e620000000800 */
[----:B------:R-:W-:-:S04]  /*66d0*/  IMAD.WIDE.U32 R4, R3, R14, R16 ;  /* 0x0000000e03047225 */ /* 0x000fc800078e0010 */
[----:B------:R-:W-:Y:S01]  /*66e0*/  IMAD R3, R3, R15, R0 ;  /* 0x0000000f03037224 */ /* 0x000fe200078e0200 */
[----:B------:R-:W-:Y:S02]  /*66f0*/  I2FP.F32.U32 R0, R24 ;  /* 0x0000001800007245 */ /* 0x000fe40000201000 */
[----:B------:R-:W2:Y:S01]  /*6700*/  LDC R26, c[0x0][0x658] ;  /* 0x00019600ff1a7b82 */ /* 0x000ea20000000800 */
[----:B------:R-:W-:Y:S01]  /*6710*/  IMAD.IADD R3, R5, 0x1, R3 ;  /* 0x0000000105037824 */ /* 0x000fe200078e0203 */
[----:B------:R-:W-:Y:S01]  /*6720*/  ISETP.NE.U32.AND P0, PT, R28, RZ, PT ;  /* 0x000000ff1c00720c */ /* 0x000fe20003f05070 */
[----:B------:R-:W-:Y:S01]  /*6730*/  FMUL R0, R0, UR4 ;  /* 0x0000000400007c20 */ /* 0x000fe20008400000 */
[----:B------:R-:W-:Y:S02]  /*6740*/  IMAD.MOV.U32 R5, RZ, RZ, -0x1 ;  /* 0xffffffffff057424 */ /* 0x000fe400078e00ff */
[----:B------:R-:W-:Y:S01]  /*6750*/  ISETP.NE.AND.EX P0, PT, R29, RZ, PT, P0 ;  /* 0x000000ff1d00720c */ /* 0x000fe20003f05300 */
[----:B------:R3:W4:Y:S01]  /*6760*/  F2I.U32.TRUNC.NTZ R13, R0 ;  /* 0x00000000000d7305 */ /* 0x000722000020f000 */
[----:B------:R-:W3:Y:S01]  /*6770*/  LDC R15, c[0x0][0x148] ;  /* 0x00005200ff0f7b82 */ /* 0x000ee20000000800 */
[----:B0-----:R-:W-:-:S02]  /*6780*/  SHF.R.U64 R12, R4, R6, R3 ;  /* 0x00000006040c7219 */ /* 0x001fc40000001203 */
[----:B------:R-:W-:-:S05]  /*6790*/  SHF.R.U32.HI R3, RZ, R6, R3 ;  /* 0x00000006ff037219 */ /* 0x000fca0000011603 */
[----:B------:R-:W0:Y:S01]  /*67a0*/  LDC R20, c[0x0][0x600] ;  /* 0x00018000ff147b82 */ /* 0x000e220000000800 */
[-CC-:B-1----:R-:W-:Y:S02]  /*67b0*/  SHF.R.U64 R10, R12, R8.reuse, R3.reuse ;  /* 0x000000080c0a7219 */ /* 0x182fe40000001203 */
[----:B------:R-:W-:-:S05]  /*67c0*/  SHF.R.U32.HI R3, RZ, R8, R3 ;  /* 0x00000008ff037219 */ /* 0x000fca0000011603 */
[----:B------:R-:W1:Y:S01]  /*67d0*/  LDC R27, c[0x0][0x648] ;  /* 0x00019200ff1b7b82 */ /* 0x000e620000000800 */
[-C--:B--2---:R-:W-:Y:S02]  /*67e0*/  SHF.L.U32 R4, R5, R26.reuse, RZ ;  /* 0x0000001a05047219 */ /* 0x084fe400000006ff */
[-CC-:B------:R-:W-:Y:S02]  /*67f0*/  SHF.R.U64 R14, R10, R26.reuse, R3.reuse ;  /* 0x0000001a0a0e7219 */ /* 0x180fe40000001203 */
[----:B------:R-:W-:Y:S02]  /*6800*/  SHF.R.U32.HI R5, RZ, R26, R3 ;  /* 0x0000001aff057219 */ /* 0x000fe40000011603 */
[----:B------:R-:W-:Y:S01]  /*6810*/  LOP3.LUT R25, RZ, R4, RZ, 0x33, !PT ;  /* 0x00000004ff197212 */ /* 0x000fe200078e33ff */
[----:B------:R-:W2:Y:S01]  /*6820*/  LDC R30, c[0x0][0x638] ;  /* 0x00018e00ff1e7b82 */ /* 0x000ea20000000800 */
[----:B------:R-:W-:Y:S01]  /*6830*/  SHF.L.U32 R26, R7, R26, RZ ;  /* 0x0000001a071a7219 */ /* 0x000fe200000006ff */
[----:B------:R-:W-:-:S06]  /*6840*/  IMAD.MOV.U32 R4, RZ, RZ, R14 ;  /* 0x000000ffff047224 */ /* 0x000fcc00078e000e */
[----:B------:R-:W0:Y:S01]  /*6850*/  LDC R31, c[0x0][0x610] ;  /* 0x00018400ff1f7b82 */ /* 0x000e220000000800 */
[----:B----4-:R-:W-:Y:S05]  /*6860*/  @!P0 BRA `(.L_x_151) ;  /* 0x0000000000288947 */ /* 0x010fea0003800000 */
        /* <DEDUP_REMOVED lines=10> */
.L_x_151:
[----:B------:R-:W-:Y:S01]  /*6910*/  ISETP.NE.AND P0, PT, R2, 0x1, PT ;  /* 0x000000010200780c */ /* 0x000fe20003f05270 */
[----:B0-----:R-:W-:Y:S01]  /*6920*/  VIADD R7, R20, 0xffffffff ;  /* 0xffffffff14077836 */ /* 0x001fe20000000000 */
[----:B-1-3--:R-:W-:Y:S01]  /*6930*/  SHF.R.U64 R0, R4, R27, R5 ;  /* 0x0000001b04007219 */ /* 0x00afe20000001205 */
[----:B------:R-:W-:Y:S01]  /*6940*/  IMAD.MOV R13, RZ, RZ, -R13 ;  /* 0x000000ffff0d7224 */ /* 0x000fe200078e0a0d */
[----:B------:R-:W-:Y:S01]  /*6950*/  LOP3.LUT R5, R10, R25, RZ, 0xc0, !PT ;  /* 0x000000190a057212 */ /* 0x000fe200078ec0ff */
[----:B------:R-:W-:Y:S01]  /*6960*/  IMAD.MOV.U32 R4, RZ, RZ, 0x1 ;  /* 0x00000001ff047424 */ /* 0x000fe200078e00ff */
[----:B------:R-:W-:Y:S01]  /*6970*/  LOP3.LUT R12, R12, R7, RZ, 0xc0, !PT ;  /* 0x000000070c0c7212 */ /* 0x000fe200078ec0ff */
[----:B------:R-:W-:Y:S02]  /*6980*/  IMAD.MOV R3, RZ, RZ, -R0 ;  /* 0x000000ffff037224 */ /* 0x000fe400078e0a00 */
[----:B------:R-:W-:Y:S02]  /*6990*/  IMAD R0, R26, R0, R5 ;  /* 0x000000001a007224 */ /* 0x000fe400078e0205 */
[----:B--2---:R-:W-:-:S02]  /*69a0*/  IMAD R3, R3, R30, R14 ;  /* 0x0000001e03037224 */ /* 0x004fc400078e020e */
[----:B------:R-:W-:Y:S02]  /*69b0*/  @P0 IMAD R21, R15, R13, R24 ;  /* 0x0000000d0f150224 */ /* 0x000fe400078e0218 */
[----:B------:R-:W-:Y:S01]  /*69c0*/  IMAD R5, R3, R20, R12 ;  /* 0x0000001403057224 */ /* 0x000fe200078e020c */
[----:B------:R-:W-:Y:S01]  /*69d0*/  PRMT R3, R4, 0x7610, R3 ;  /* 0x0000761004037816 */ /* 0x000fe20000000003 */
[----:B------:R-:W-:-:S05]  /*69e0*/  IMAD R0, R0, R31, R21 ;  /* 0x0000001f00007224 */ /* 0x000fca00078e0215 */
[----:B------:R-:W-:Y:S02]  /*69f0*/  SEL R85, R5, R0, !P0 ;  /* 0x0000000005557207 */ /* 0x000fe40004000000 */
[----:B------:R-:W-:-:S07]  /*6a00*/  SEL R0, R0, R5, !P0 ;  /* 0x0000000500007207 */ /* 0x000fce0004000000 */
.L_x_149:
[----:B------:R-:W-:Y:S01]  /*6a10*/  LOP3.LUT P0, RZ, R3, 0xff, RZ, 0xc0, !PT ;  /* 0x000000ff03ff7812 */ /* 0x000fe2000780c0ff */
[----:B------:R-:W-:-:S12]  /*6a20*/  IMAD.MOV.U32 R84, RZ, RZ, R0 ;  /* 0x000000ffff547224 */ /* 0x000fd800078e0000 */
[----:B------:R-:W-:Y:S05]  /*6a30*/  @P0 BRA `(.L_x_152) ;  /* 0xffffffa800000947 */ /* 0x000fea000383ffff */
[----:B------:R-:W-:Y:S05]  /*6a40*/  EXIT ;  /* 0x000000000000794d */ /* 0x000fea0003800000 */
.L_x_7:
[----:B0-----:R-:W-:Y:S01]  /*6a50*/  ULDC.64 UR4, c[0x0][0x650] ;  /* 0x0001940000047ab9 */ /* 0x001fe20000000a00 */
        /* <DEDUP_REMOVED lines=25> */
.L_x_154:
[----:B------:R-:W0:Y:S01]  /*6bf0*/  LDC.64 R28, c[0x0][0x640] ;  /* 0x00019000ff1c7b82 */ /* 0x000e220000000a00 */
[-CC-:B------:R-:W-:Y:S01]  /*6c00*/  SHF.R.U64 R22, R12, R6.reuse, R13.reuse ;  /* 0x000000060c167219 */ /* 0x180fe2000000120d */
[----:B------:R-:W-:Y:S01]  /*6c10*/  IMAD.MOV.U32 R30, RZ, RZ, 0x1 ;  /* 0x00000001ff1e7424 */ /* 0x000fe200078e00ff */
[----:B------:R-:W-:Y:S02]  /*6c20*/  SHF.R.U32.HI R6, RZ, R6, R13 ;  /* 0x00000006ff067219 */ /* 0x000fe4000001160d */
        /* <DEDUP_REMOVED lines=8> */
[----:B------:R-:W-:Y:S01]  /*6cb0*/  IMAD.IADD R9, R9, 0x1, R11 ;  /* 0x0000000109097824 */ /* 0x000fe200078e020b */
[----:B0-----:R-:W-:-:S04]  /*6cc0*/  ISETP.NE.U32.AND P0, PT, R28, RZ, PT ;  /* 0x000000ff1c00720c */ /* 0x001fc80003f05070 */
[----:B------:R-:W-:Y:S02]  /*6cd0*/  ISETP.NE.AND.EX P0, PT, R29, RZ, PT, P0 ;  /* 0x000000ff1d00720c */ /* 0x000fe40003f05300 */
[----:B------:R-:W0:Y:S01]  /*6ce0*/  LDC R20, c[0x0][0x600] ;  /* 0x00018000ff147b82 */ /* 0x000e220000000800 */
[-CC-:B-1----:R-:W-:Y:S01]  /*6cf0*/  SHF.R.U64 R14, R8, R10.reuse, R9.reuse ;  /* 0x0000000a080e7219 */ /* 0x182fe20000001209 */
[----:B------:R-:W-:Y:S01]  /*6d00*/  IMAD.MOV.U32 R8, RZ, RZ, -0x1 ;  /* 0xffffffffff087424 */ /* 0x000fe200078e00ff */
[----:B------:R-:W-:-:S05]  /*6d10*/  SHF.R.U32.HI R9, RZ, R10, R9 ;  /* 0x0000000aff097219 */ /* 0x000fca0000011609 */
[----:B------:R-:W1:Y:S01]  /*6d20*/  LDC R26, c[0x0][0x648] ;  /* 0x00019200ff1a7b82 */ /* 0x000e620000000800 */
[-CC-:B--2---:R-:W-:Y:S02]  /*6d30*/  SHF.R.U64 R21, R14, R12.reuse, R9.reuse ;  /* 0x0000000c0e157219 */ /* 0x184fe40000001209 */
[----:B------:R-:W-:-:S05]  /*6d40*/  SHF.R.U32.HI R6, RZ, R12, R9 ;  /* 0x0000000cff067219 */ /* 0x000fca0000011609 */
[----:B------:R-:W2:Y:S01]  /*6d50*/  LDC R27, c[0x0][0x638] ;  /* 0x00018e00ff1b7b82 */ /* 0x000ea20000000800 */
[-C--:B---3--:R-:W-:Y:S02]  /*6d60*/  SHF.L.U32 R8, R8, R25.reuse, RZ ;  /* 0x0000001908087219 */ /* 0x088fe400000006ff */
[-CC-:B------:R-:W-:Y:S02]  /*6d70*/  SHF.R.U64 R23, R21, R25.reuse, R6.reuse ;  /* 0x0000001915177219 */ /* 0x180fe40000001206 */
[----:B------:R-:W-:Y:S02]  /*6d80*/  LOP3.LUT R32, RZ, R8, RZ, 0x33, !PT ;  /* 0x00000008ff207212 */ /* 0x000fe400078e33ff */
[----:B------:R-:W-:Y:S01]  /*6d90*/  SHF.R.U32.HI R9, RZ, R25, R6 ;  /* 0x00000019ff097219 */ /* 0x000fe20000011606 */
[----:B------:R-:W3:Y:S01]  /*6da0*/  LDC R31, c[0x0][0x610] ;  /* 0x00018400ff1f7b82 */ /* 0x000ee20000000800 */
[----:B------:R-:W-:Y:S01]  /*6db0*/  IMAD.MOV.U32 R8, RZ, RZ, R23 ;  /* 0x000000ffff087224 */ /* 0x000fe200078e0017 */
[----:B------:R-:W-:Y:S06]  /*6dc0*/  @!P0 BRA `(.L_x_155) ;  /* 0x0000000000288947 */ /* 0x000fec0003800000 */
        /* <DEDUP_REMOVED lines=10> */
.L_x_155:
[----:B------:R-:W-:Y:S02]  /*6e70*/  ISETP.NE.AND P0, PT, R2, 0x1, PT ;  /* 0x000000010200780c */ /* 0x000fe40003f05270 */
[----:B-1----:R-:W-:Y:S01]  /*6e80*/  SHF.R.U64 R6, R8, R26, R9 ;  /* 0x0000001a08067219 */ /* 0x002fe20000001209 */
[----:B0-----:R-:W-:Y:S01]  /*6e90*/  VIADD R9, R20, 0xffffffff ;  /* 0xffffffff14097836 */ /* 0x001fe20000000000 */
[----:B------:R-:W-:Y:S02]  /*6ea0*/  SHF.L.U32 R30, R30, R25, RZ ;  /* 0x000000191e1e7219 */ /* 0x000fe400000006ff */
[----:B------:R-:W-:Y:S01]  /*6eb0*/  LOP3.LUT R5, R21, R32, RZ, 0xc0, !PT ;  /* 0x0000002015057212 */ /* 0x000fe200078ec0ff */
[----:B------:R-:W-:-:S04]  /*6ec0*/  IMAD.MOV R8, RZ, RZ, -R6 ;  /* 0x000000ffff087224 */ /* 0x000fc800078e0a06 */
[----:B------:R-:W-:Y:S01]  /*6ed0*/  IMAD R6, R30, R6, R5 ;  /* 0x000000061e067224 */ /* 0x000fe200078e0205 */
[----:B------:R-:W-:Y:S01]  /*6ee0*/  LOP3.LUT R5, R14, R9, RZ, 0xc0, !PT ;  /* 0x000000090e057212 */ /* 0x000fe200078ec0ff */
[----:B------:R-:W-:Y:S02]  /*6ef0*/  @P0 IMAD R3, R7, R24, R4 ;  /* 0x0000001807030224 */ /* 0x000fe400078e0204 */
[----:B--2---:R-:W-:Y:S02]  /*6f00*/  IMAD R4, R8, R27, R23 ;  /* 0x0000001b08047224 */ /* 0x004fe400078e0217 */
[----:B---3--:R-:W-:Y:S02]  /*6f10*/  IMAD R3, R6, R31, R3 ;  /* 0x0000001f06037224 */ /* 0x008fe400078e0203 */
[----:B------:R-:W-:Y:S02]  /*6f20*/  IMAD R4, R4, R20, R5 ;  /* 0x0000001404047224 */ /* 0x000fe400078e0205 */
[----:B------:R-:W-:-:S02]  /*6f30*/  IMAD.MOV.U32 R8, RZ, RZ, 0x1 ;  /* 0x00000001ff087424 */ /* 0x000fc400078e00ff */
[----:B------:R-:W-:Y:S01]  /*6f40*/  IMAD.MOV.U32 R6, RZ, RZ, R22 ;  /* 0x000000ffff067224 */ /* 0x000fe200078e0016 */
[----:B------:R-:W-:Y:S02]  /*6f50*/  SEL R20, R4, R3, !P0 ;  /* 0x0000000304147207 */ /* 0x000fe40004000000 */
[----:B------:R-:W-:-:S07]  /*6f60*/  SEL R21, R3, R4, !P0 ;  /* 0x0000000403157207 */ /* 0x000fce0004000000 */
.L_x_153:
[----:B------:R-:W-:-:S08]  /*6f70*/  NOP ;  /* 0x0000000000007918 */ /* 0x000fd00000000000 */
[----:B------:R-:W0:-:S00]  /*6f80*/  USETMAXREG.DEALLOC.CTAPOOL 0x28 ;  /* 0x00000028000079c8 */ /* 0x000e0000080e0500 */
[----:B0-----:R-:W-:-:S13]  /*6f90*/  ISETP.NE.AND P0, PT, R0, RZ, PT ;  /* 0x000000ff0000720c */ /* 0x001fda0003f05270 */
[----:B------:R-:W-:Y:S05]  /*6fa0*/  @P0 EXIT ;  /* 0x000000000000094d */ /* 0x000fea0003800000 */
[----:B------:R-:W-:Y:S01]  /*6fb0*/  LOP3.LUT P0, RZ, R8, 0xff, RZ, 0xc0, !PT ;  /* 0x000000ff08ff7812 */ /* 0x000fe2000780c0ff */
[----:B------:R-:W-:Y:S02]  /*6fc0*/  IMAD.MOV.U32 R0, RZ, RZ, 0x1 ;  /* 0x00000001ff007424 */ /* 0x000fe400078e00ff */
[----:B------:R-:W-:-:S10]  /*6fd0*/  IMAD.MOV.U32 R3, RZ, RZ, RZ ;  /* 0x000000ffff037224 */ /* 0x000fd400078e00ff */
[----:B------:R-:W-:Y:S05]  /*6fe0*/  @!P0 BRA `(.L_x_156) ;  /* 0x0000000c004c8947 */ /* 0x000fea0003800000 */
[----:B------:R-:W0:Y:S01]  /*6ff0*/  LDC R0, c[0x0][0x28c] ;  /* 0x0000a300ff007b82 */ /* 0x000e220000000800 */
[----:B------:R-:W1:Y:S01]  /*7000*/  S2R R9, SR_CgaCtaId ;  /* 0x0000000000097919 */ /* 0x000e620000008800 */
[----:B------:R-:W-:Y:S01]  /*7010*/  ULDC UR5, c[0x0][0x658] ;  /* 0x0001960000057ab9 */ /* 0x000fe20000000800 */
[----:B------:R-:W-:Y:S01]  /*7020*/  UMOV UR7, 0xffffffff ;  /* 0xffffffff00077882 */ /* 0x000fe20000000000 */
[----:B------:R-:W-:Y:S01]  /*7030*/  ULDC UR6, c[0x0][0xc] ;  /* 0x0000030000067ab9 */ /* 0x000fe20000000800 */
[----:B------:R-:W-:Y:S01]  /*7040*/  USHF.L.U32 UR8, UR7, UR5, URZ ;  /* 0x0000000507087299 */ /* 0x000fe2000800063f */
[----:B------:R-:W-:Y:S01]  /*7050*/  IMAD.MOV.U32 R12, RZ, RZ, 0x1c00 ;  /* 0x00001c00ff0c7424 */ /* 0x000fe200078e00ff */
[----:B------:R-:W-:Y:S01]  /*7060*/  UMOV UR9, 0x1 ;  /* 0x0000000100097882 */ /* 0x000fe20000000000 */
[----:B------:R-:W-:Y:S01]  /*7070*/  ULDC UR7, c[0x0][0x10] ;  /* 0x0000040000077ab9 */ /* 0x000fe20000000800 */
[----:B------:R-:W-:Y:S01]  /*7080*/  USHF.L.U32 UR18, UR9, UR5, URZ ;  /* 0x0000000509127299 */ /* 0x000fe2000800063f */
[----:B------:R-:W-:Y:S01]  /*7090*/  BSSY B0, `(.L_x_156) ;  /* 0x00000c8000007945 */ /* 0x000fe20003800000 */
[----:B------:R-:W-:Y:S01]  /*70a0*/  UIMAD.WIDE.U32 UR6, UR6, UR7, URZ ;  /* 0x00000007060672a5 */ /* 0x000fe2000f8e003f */
[----:B------:R-:W-:Y:S01]  /*70b0*/  IMAD.MOV.U32 R11, RZ, RZ, 0x1 ;  /* 0x00000001ff0b7424 */ /* 0x000fe200078e00ff */
[----:B------:R-:W-:Y:S01]  /*70c0*/  ULDC UR5, c[0x0][0x14] ;  /* 0x0000050000057ab9 */ /* 0x000fe20000000800 */
[----:B------:R-:W-:Y:S01]  /*70d0*/  LOP3.LUT R8, R19, 0x2, RZ, 0xfc, !PT ;  /* 0x0000000213087812 */ /* 0x000fe200078efcff */
[----:B------:R-:W-:-:S02]  /*70e0*/  UIMAD.WIDE.U32 UR22, UR6, UR5, URZ ;  /* 0x00000005061672a5 */ /* 0x000fc4000f8e003f */
[----:B------:R-:W-:Y:S01]  /*70f0*/  UIMAD UR13, UR7, UR5, URZ ;  /* 0x00000005070d72a4 */ /* 0x000fe2000f8e023f */
[----:B------:R-:W-:Y:S01]  /*7100*/  ULDC UR4, c[0x0][0x600] ;  /* 0x0001800000047ab9 */ /* 0x000fe20000000800 */
[----:B------:R-:W-:Y:S02]  /*7110*/  ULOP3.LUT UR17, URZ, UR8, URZ, 0x33, !UPT ;  /* 0x000000083f117292 */ /* 0x000fe4000f8e333f */
[----:B------:R-:W-:Y:S01]  /*7120*/  UIADD3 UR4, UR4, -0x1, URZ ;  /* 0xffffffff04047890 */ /* 0x000fe2000fffe03f */
[----:B0-----:R-:W-:Y:S01]  /*7130*/  VIADD R0, R0, 0x7f ;  /* 0x0000007f00007836 */ /* 0x001fe20000000000 */
[----:B------:R-:W-:Y:S01]  /*7140*/  UIADD3 UR13, UR23, UR13, URZ ;  /* 0x0000000d170d7290 */ /* 0x000fe2000fffe03f */
[----:B------:R-:W-:-:S03]  /*7150*/  ULDC.64 UR24, c[0x0][0x198] ;  /* 0x0000660000187ab9 */ /* 0x000fc60000000a00 */
[----:B------:R-:W-:-:S04]  /*7160*/  SHF.R.S32.HI R3, RZ, 0x1f, R0 ;  /* 0x0000001fff037819 */ /* 0x000fc80000011400 */
[----:B------:R-:W-:Y:S01]  /*7170*/  LEA.HI R3, R3, R0, RZ, 0x7 ;  /* 0x0000000003037211 */ /* 0x000fe200078f38ff */
[----:B------:R-:W-:Y:S01]  /*7180*/  IMAD.MOV.U32 R0, RZ, RZ, 0x1 ;  /* 0x00000001ff007424 */ /* 0x000fe200078e00ff */
[----:B-1----:R-:W-:Y:S02]  /*7190*/  LOP3.LUT R9, R9, 0x1, RZ, 0xc0, !PT ;  /* 0x0000000109097812 */ /* 0x002fe400078ec0ff */
[----:B------:R-:W-:Y:S01]  /*71a0*/  SHF.R.S32.HI R10, RZ, 0x7, R3 ;  /* 0x00000007ff0a7819 */ /* 0x000fe20000011403 */
[----:B------:R-:W-:Y:S02]  /*71b0*/  IMAD.MOV.U32 R3, RZ, RZ, RZ ;  /* 0x000000ffff037224 */ /* 0x000fe400078e00ff */
[----:B------:R-:W-:Y:S02]  /*71c0*/  IMAD R12, R9, R12, 0x1c180 ;  /* 0x0001c180090c7424 */ /* 0x000fe400078e020c */
[----:B------:R-:W-:-:S07]  /*71d0*/  VIADD R13, R10, 0x1 ;  /* 0x000000010a0d7836 */ /* 0x000fce0000000000 */
.L_x_167:
[----:B------:R-:W-:-:S03]  /*71e0*/  UMOV UR5, 0xffffffff ;  /* 0xffffffff00057882 */ /* 0x000fc60000000000 */
[----:B------:R-:W-:Y:S05]  /*71f0*/  BRA.DIV UR5, `(.L_x_157) ;  /* 0x00000012051c7947 */ /* 0x000fea000b800000 */
[----:B------:R-:W-:-:S13]  /*7200*/  ELECT P6, URZ, PT ;  /* 0x00000000003f782f */ /* 0x000fda00038c0000 */
.L_x_181:
[----:B------:R-:W0:Y:S01]  /*7210*/  LDC R4, c[0x0][0x28c] ;  /* 0x0000a300ff047b82 */ /* 0x000e220000000800 */
[----:B------:R-:W-:Y:S01]  /*7220*/  BSSY B1, `(.L_x_158) ;  /* 0x0000039000017945 */ /* 0x000fe20003800000 */
[----:B0-----:R-:W-:-:S13]  /*7230*/  ISETP.LT.OR P6, PT, R4, 0x1, !P6 ;  /* 0x000000010400780c */ /* 0x001fda00077c1670 */
[----:B------:R-:W-:Y:S05]  /*7240*/  @P6 BRA `(.L_x_159) ;  /* 0x0000000000d86947 */ /* 0x000fea0003800000 */
[----:B------:R-:W-:Y:S02]  /*7250*/  IMAD R20, R20, 0x2, R9 ;  /* 0x0000000214147824 */ /* 0x000fe400078e0209 */
[----:B------:R-:W-:Y:S02]  /*7260*/  IMAD.SHL.U32 R21, R21, 0x80, RZ ;  /* 0x0000008015157824 */ /* 0x000fe400078e00ff */
[----:B------:R-:W-:Y:S02]  /*7270*/  IMAD.MOV.U32 R24, RZ, RZ, RZ ;  /* 0x000000ffff187224 */ /* 0x000fe400078e00ff */
[----:B------:R-:W-:Y:S02]  /*7280*/  IMAD.MOV.U32 R4, RZ, RZ, R13 ;  /* 0x000000ffff047224 */ /* 0x000fe400078e000d */
[----:B------:R-:W-:Y:S02]  /*7290*/  IMAD.MOV.U32 R5, RZ, RZ, R0 ;  /* 0x000000ffff057224 */ /* 0x000fe400078e0000 */
[----:B------:R-:W-:-:S02]  /*72a0*/  IMAD.MOV.U32 R7, RZ, RZ, R3 ;  /* 0x000000ffff077224 */ /* 0x000fc400078e0003 */
[----:B------:R-:W-:-:S07]  /*72b0*/  IMAD R20, R20, 0x38, RZ ;  /* 0x0000003814147824 */ /* 0x000fce00078e02ff */
.L_x_162:
[----:B------:R-:W0:Y:S01]  /*72c0*/  S2R R15, SR_CgaCtaId ;  /* 0x00000000000f7919 */ /* 0x000e220000008800 */
[----:B------:R-:W-:Y:S02]  /*72d0*/  MOV R14, 0x400 ;  /* 0x00000400000e7802 */ /* 0x000fe40000000f00 */
[----:B------:R-:W-:Y:S02]  /*72e0*/  LOP3.LUT P1, RZ, R18, 0x7f, RZ, 0xc0, !PT ;  /* 0x0000007f12ff7812 */ /* 0x000fe4000782c0ff */
[----:B0-----:R-:W-:Y:S02]  /*72f0*/  LEA R22, R15, R14, 0x18 ;  /* 0x0000000e0f167211 */ /* 0x001fe400078ec0ff */
[----:B------:R-:W-:-:S09]  /*7300*/  SHF.L.U32 R14, R5, 0x1f, RZ ;  /* 0x0000001f050e7819 */ /* 0x000fd200000006ff */
[----:B------:R-:W0:Y:S01]  /*7310*/  @!P1 LDC R15, c[0x0][0x500] ;  /* 0x00014000ff0f9b82 */ /* 0x000e220000000800 */
[----:B------:R-:W-:-:S04]  /*7320*/  IMAD R23, R7, 0x8, R22 ;  /* 0x0000000807177824 */ /* 0x000fc800078e0216 */
[----:B------:R-:W1:Y:S02]  /*7330*/  SYNCS.PHASECHK.TRANS64.TRYWAIT P0, [R23+URZ+0x38], R14 ;  /* 0x0000380e170075a7 */ /* 0x000e64000800017f */
[----:B-1----:R-:W-:Y:S05]  /*7340*/  @!P0 BRA `(.L_x_160) ;  /* 0x0000000c00e88947 */ /* 0x002fea0003800000 */
.L_x_182:
[----:B-1----:R-:W-:Y:S01]  /*7350*/  PRMT R14, R8, 0x9910, RZ ;  /* 0x00009910080e7816 */ /* 0x002fe200000000ff */
[----:B0-----:R0:W-:Y:S03]  /*7360*/  @!P1 SYNCS.ARRIVE.TRANS64 RZ, [R23+URZ], R15 ;  /* 0x0000000f17ff99a7 */ /* 0x0011e6000800003f */
[----:B------:R-:W-:-:S13]  /*7370*/  ISETP.NE.AND P0, PT, R14, 0x2, PT ;  /* 0x000000020e00780c */ /* 0x000fda0003f05270 */
[----:B0-----:R-:W-:Y:S05]  /*7380*/  @P0 BRA `(.L_x_161) ;  /* 0x0000000000040947 */ /* 0x001fea0003800000 */
[----:B------:R-:W-:Y:S01]  /*7390*/  BPT.TRAP 0x1 ;  /* 0x000000040000795c */ /* 0x000fe20000300000 */
.L_x_161:
[----:B------:R-:W-:Y:S01]  /*73a0*/  IMAD R14, R7, 0x4000, R22 ;  /* 0x00004000070e7824 */ /* 0x000fe200078e0216 */
[----:B------:R-:W-:Y:S01]  /*73b0*/  R2UR UR19, R22 ;  /* 0x00000000161372ca */ /* 0x000fe200000e0000 */
[----:B------:R-:W-:Y:S01]  /*73c0*/  VIADD R4, R4, 0xffffffff ;  /* 0xffffffff04047836 */ /* 0x000fe20000000000 */
[----:B------:R-:W-:Y:S01]  /*73d0*/  R2UR UR9, R23 ;  /* 0x00000000170972ca */ /* 0x000fe200000e0000 */
[----:B------:R-:W-:Y:S01]  /*73e0*/  UIADD3 UR6, UP0, UR24, 0xf0, URZ ;  /* 0x000000f018067890 */ /* 0x000fe2000ff1e03f */
[----:B------:R-:W-:Y:S01]  /*73f0*/  R2UR UR5, R14 ;  /* 0x000000000e0572ca */ /* 0x000fe200000e0000 */
[----:B------:R-:W-:Y:S01]  /*7400*/  IMAD R14, R7, 0x3800, R12 ;  /* 0x00003800070e7824 */ /* 0x000fe200078e020c */
[----:B------:R-:W-:Y:S01]  /*7410*/  R2UR UR11, R21 ;  /* 0x00000000150b72ca */ /* 0x000fe200000e0000 */
[----:B------:R-:W-:Y:S01]  /*7420*/  UIADD3 UR26, UP1, UR24, 0x1f0, URZ ;  /* 0x000001f0181a7890 */ /* 0x000fe2000ff3e03f */
[----:B------:R-:W-:Y:S01]  /*7430*/  R2UR UR10, R24 ;  /* 0x00000000180a72ca */ /* 0x000fe200000e0000 */
[----:B------:R-:W-:Y:S01]  /*7440*/  UIADD3.X UR7, URZ, UR25, URZ, UP0, !UPT ;  /* 0x000000193f077290 */ /* 0x000fe200087fe43f */
[----:B------:R-:W-:Y:S01]  /*7450*/  R2UR UR8, R14 ;  /* 0x000000000e0872ca */ /* 0x000fe200000e0000 */
[----:B------:R-:W-:Y:S01]  /*7460*/  VIADD R7, R7, 0x1 ;  /* 0x0000000107077836 */ /* 0x000fe20000000000 */
[----:B------:R-:W-:Y:S01]  /*7470*/  R2UR UR12, R6 ;  /* 0x00000000060c72ca */ /* 0x000fe200000e0000 */
[----:B------:R-:W-:Y:S01]  /*7480*/  UIADD3.X UR27, URZ, UR25, URZ, UP1, !UPT ;  /* 0x000000193f1b7290 */ /* 0x000fe20008ffe43f */
[----:B------:R-:W-:Y:S01]  /*7490*/  R2UR UR20, R20 ;  /* 0x00000000141472ca */ /* 0x000fe200000e0000 */
[----:B------:R-:W-:Y:S01]  /*74a0*/  UMOV UR14, 0x0 ;  /* 0x00000000000e7882 */ /* 0x000fe20000000000 */
[----:B------:R-:W-:Y:S01]  /*74b0*/  ISETP.GT.AND P1, PT, R4, 0x1, PT ;  /* 0x000000010400780c */ /* 0x000fe20003f24270 */
[----:B------:R-:W-:Y:S01]  /*74c0*/  UIADD3 UR16, UR5, 0x180, URZ ;  /* 0x0000018005107890 */ /* 0x000fe2000fffe03f */
[C---:B------:R-:W-:Y:S01]  /*74d0*/  ISETP.NE.AND P0, PT, R7.reuse, 0x7, PT ;  /* 0x000000070700780c */ /* 0x040fe20003f05270 */
[----:B------:R-:W-:Y:S01]  /*74e0*/  UMOV UR15, 0x10000000 ;  /* 0x10000000000f7882 */ /* 0x000fe20000000000 */
[----:B------:R-:W-:Y:S01]  /*74f0*/  UMOV UR21, 0x30000 ;  /* 0x0003000000157882 */ /* 0x000fe20000000000 */
[----:B------:R-:W-:Y:S01]  /*7500*/  VIADD R24, R24, 0x80 ;  /* 0x0000008018187836 */ /* 0x000fe20000000000 */
[----:B------:R-:W-:Y:S01]  /*7510*/  SEL R14, RZ, 0x1, P0 ;  /* 0x00000001ff0e7807 */ /* 0x000fe20000000000 */
[----:B------:R-:W-:Y:S01]  /*7520*/  UIADD3 UR5, UR19, UR8, URZ ;  /* 0x0000000813057290 */ /* 0x000fe2000fffe03f */
[----:B------:R-:W-:-:S02]  /*7530*/  SEL R7, R7, RZ, P0 ;  /* 0x000000ff07077207 */ /* 0x000fc40000000000 */
[----:B------:R-:W-:Y:S01]  /*7540*/  UMOV UR8, UR16 ;  /* 0x0000001000087c82 */ /* 0x000fe20008000000 */
[----:B------:R-:W-:Y:S01]  /*7550*/  LOP3.LUT R5, R5, R14, RZ, 0x3c, !PT ;  /* 0x0000000e05057212 */ /* 0x000fe200078e3cff */
[----:B------:R0:W-:Y:S02]  /*7560*/  UTMALDG.3D [UR8], [UR6], desc[UR14] ;  /* 0x00000e08060075b4 */ /* 0x0001e40008011000 */
[----:B0-----:R-:W-:Y:S01]  /*7570*/  UMOV UR11, UR20 ;  /* 0x00000014000b7c82 */ /* 0x001fe20008000000 */
[----:B------:R-:W-:Y:S02]  /*7580*/  UMOV UR8, UR5 ;  /* 0x0000000500087c82 */ /* 0x000fe40008000000 */
[----:B------:R0:W-:Y:S02]  /*7590*/  UTMALDG.3D.MULTICAST [UR8], [UR26], UR21, desc[UR14] ;  /* 0x00000e081a0073b4 */ /* 0x0001e40008011815 */
[----:B0-----:R-:W-:Y:S05]  /*75a0*/  @P1 BRA `(.L_x_162) ;  /* 0xfffffffc00441947 */ /* 0x001fea000383ffff */
.L_x_159:
[----:B------:R-:W-:Y:S05]  /*75b0*/  BSYNC B1 ;  /* 0x0000000000017941 */ /* 0x000fea0003800000 */
.L_x_158:
[----:B------:R-:W-:Y:S01]  /*75c0*/  LOP3.LUT P1, RZ, R11, 0xff, RZ, 0xc0, !PT ;  /* 0x000000ff0bff7812 */ /* 0x000fe2000782c0ff */
[C---:B------:R-:W-:Y:S01]  /*75d0*/  IMAD.IADD R6, R10.reuse, 0x1, R3 ;  /* 0x000000010a067824 */ /* 0x040fe200078e0203 */
[----:B------:R-:W-:Y:S01]  /*75e0*/  ULDC.64 UR6, c[0x0][0x650] ;  /* 0x0001940000067ab9 */ /* 0x000fe20000000a00 */
[----:B------:R-:W-:Y:S01]  /*75f0*/  ISETP.GE.U32.AND P2, PT, R10, 0x7, PT ;  /* 0x000000070a00780c */ /* 0x000fe20003f46070 */
[----:B------:R-:W-:Y:S01]  /*7600*/  BSSY B1, `(.L_x_163) ;  /* 0x000006e000017945 */ /* 0x000fe20003800000 */
[C---:B------:R-:W-:Y:S01]  /*7610*/  IMAD.WIDE.U32 R4, R6.reuse, 0x24924925, RZ ;  /* 0x2492492506047825 */ /* 0x040fe200078e00ff */
[C---:B------:R-:W-:Y:S02]  /*7620*/  ISETP.GT.U32.AND P0, PT, R6.reuse, 0x6, PT ;  /* 0x000000060600780c */ /* 0x040fe40003f04070 */
[----:B------:R-:W-:Y:S01]  /*7630*/  PRMT R11, RZ, 0x7610, R11 ;  /* 0x00007610ff0b7816 */ /* 0x000fe2000000000b */
[----:B------:R-:W-:Y:S01]  /*7640*/  IMAD.IADD R4, R6, 0x1, -R5 ;  /* 0x0000000106047824 */ /* 0x000fe200078e0a05 */
[----:B------:R-:W-:Y:S01]  /*7650*/  ISETP.LT.U32.AND P0, PT, R10, 0x7, P0 ;  /* 0x000000070a00780c */ /* 0x000fe20000701070 */
[----:B------:R-:W-:-:S02]  /*7660*/  IMAD.MOV.U32 R21, RZ, RZ, -0x1 ;  /* 0xffffffffff157424 */ /* 0x000fc400078e00ff */
[----:B------:R-:W0:Y:S01]  /*7670*/  @P1 S2R R14, SR_CgaCtaId ;  /* 0x00000000000e1919 */ /* 0x000e220000008800 */
[----:B------:R-:W-:Y:S01]  /*7680*/  @P1 MOV R3, 0x400 ;  /* 0x0000040000031802 */ /* 0x000fe20000000f00 */
[----:B------:R-:W-:Y:S01]  /*7690*/  IMAD.MOV.U32 R20, RZ, RZ, -0x1 ;  /* 0xffffffffff147424 */ /* 0x000fe200078e00ff */
[----:B------:R-:W-:Y:S02]  /*76a0*/  LEA.HI R4, R4, R5, RZ, 0x1f ;  /* 0x0000000504047211 */ /* 0x000fe400078ff8ff */
[----:B0-----:R-:W-:Y:S02]  /*76b0*/  @P1 LEA R14, R14, R3, 0x18 ;  /* 0x000000030e0e1211 */ /* 0x001fe400078ec0ff */
[----:B------:R-:W-:Y:S02]  /*76c0*/  SEL R3, RZ, 0x1, !P0 ;  /* 0x00000001ff037807 */ /* 0x000fe40004000000 */
[----:B------:R-:W-:Y:S01]  /*76d0*/  IADD3 R16, P0, R16, UR22, RZ ;  /* 0x0000001610107c10 */ /* 0x000fe2000ff1e0ff */
[----:B------:R0:W-:Y:S01]  /*76e0*/  @P1 SYNCS.ARRIVE.TRANS64.A1T0 RZ, [R14+URZ+0x88], RZ ;  /* 0x000088ff0eff19a7 */ /* 0x0001e2000810003f */
[----:B------:R-:W-:-:S02]  /*76f0*/  LOP3.LUT R0, R0, R3, RZ, 0x3c, !PT ;  /* 0x0000000300007212 */ /* 0x000fc400078e3cff */
[----:B------:R-:W-:Y:S02]  /*7700*/  IADD3.X R17, R17, UR13, RZ, P0, !PT ;  /* 0x0000000d11117c10 */ /* 0x000fe400087fe4ff */
[----:B------:R-:W-:Y:S02]  /*7710*/  ISETP.GE.U32.AND P0, PT, R16, UR6, PT ;  /* 0x0000000610007c0c */ /* 0x000fe4000bf06070 */
[----:B------:R-:W-:Y:S02]  /*7720*/  SHF.R.U32.HI R3, RZ, 0x2, R4 ;  /* 0x00000002ff037819 */ /* 0x000fe40000011604 */
[----:B------:R-:W-:Y:S02]  /*7730*/  ISETP.GE.U32.AND.EX P0, PT, R17, UR7, PT, P0 ;  /* 0x0000000711007c0c */ /* 0x000fe4000bf06100 */
[----:B------:R-:W-:Y:S01]  /*7740*/  @P2 LOP3.LUT R0, R0, 0x1, R3, 0x78, !PT ;  /* 0x0000000100002812 */ /* 0x000fe200078e7803 */
[----:B------:R-:W-:Y:S01]  /*7750*/  IMAD R3, R3, -0x7, R6 ;  /* 0xfffffff903037824 */ /* 0x000fe200078e0206 */
[----:B------:R-:W-:Y:S01]  /*7760*/  PRMT R4, RZ, 0x7610, R4 ;  /* 0x00007610ff047816 */ /* 0x000fe20000000004 */
[----:B------:R-:W-:-:S08]  /*7770*/  IMAD.MOV.U32 R6, RZ, RZ, -0x1 ;  /* 0xffffffffff067424 */ /* 0x000fd000078e00ff */
[----:B0-----:R-:W-:Y:S05]  /*7780*/  @P0 BRA `(.L_x_164) ;  /* 0x0000000400540947 */ /* 0x001fea0003800000 */
[----:B------:R-:W0:Y:S01]  /*7790*/  S2R R15, SR_CTAID.X ;  /* 0x00000000000f7919 */ /* 0x000e220000002500 */
[----:B------:R-:W-:Y:S01]  /*77a0*/  ULDC.64 UR6, c[0x0][0x628] ;  /* 0x00018a0000067ab9 */ /* 0x000fe20000000a00 */
[----:B------:R-:W-:Y:S01]  /*77b0*/  ULDC UR8, c[0x0][0x630] ;  /* 0x00018c0000087ab9 */ /* 0x000fe20000000800 */
[----:B------:R-:W-:Y:S01]  /*77c0*/  ISETP.NE.U32.AND P0, PT, RZ, UR6, PT ;  /* 0x00000006ff007c0c */ /* 0x000fe2000bf05070 */
[----:B------:R-:W1:Y:S01]  /*77d0*/  S2R R20, SR_CTAID.Y ;  /* 0x0000000000147919 */ /* 0x000e620000002600 */
[----:B------:R-:W-:Y:S01]  /*77e0*/  ULDC UR9, c[0x0][0x150] ;  /* 0x0000540000097ab9 */ /* 0x000fe20000000800 */
[----:B------:R-:W-:Y:S01]  /*77f0*/  IMAD.MOV.U32 R4, RZ, RZ, R16 ;  /* 0x000000ffff047224 */ /* 0x000fe200078e0010 */
[----:B------:R-:W-:Y:S01]  /*7800*/  ISETP.NE.AND.EX P0, PT, RZ, UR7, PT, P0 ;  /* 0x00000007ff007c0c */ /* 0x000fe2000bf05300 */
[----:B------:R-:W-:Y:S01]  /*7810*/  IMAD.MOV.U32 R5, RZ, RZ, R17 ;  /* 0x000000ffff057224 */ /* 0x000fe200078e0011 */
[----:B0-----:R-:W-:-:S11]  /*7820*/  I2FP.F32.U32 R22, R15 ;  /* 0x0000000f00167245 */ /* 0x001fd60000201000 */
[----:B------:R-:W-:Y:S05]  /*7830*/  @!P0 BRA `(.L_x_165) ;  /* 0x0000000000288947 */ /* 0x000fea0003800000 */
[----:B------:R-:W-:Y:S02]  /*7840*/  ULDC UR5, c[0x0][0x634] ;  /* 0x00018d0000057ab9 */ /* 0x000fe40000000800 */
[----:B------:R-:W-:-:S05]  /*7850*/  IADD3 R5, P0, R16, UR5, RZ ;  /* 0x0000000510057c10 */ /* 0x000fca000ff1e0ff */
[----:B------:R-:W-:-:S04]  /*7860*/  IMAD.X R21, RZ, RZ, R17, P0 ;  /* 0x000000ffff157224 */ /* 0x000fc800000e0611 */
[----:B------:R-:W-:-:S04]  /*7870*/  IMAD.WIDE.U32 R6, R21, UR6, RZ ;  /* 0x0000000615067c25 */ /* 0x000fc8000f8e00ff */
[----:B------:R-:W-:-:S04]  /*7880*/  IMAD.WIDE.U32 R6, P0, R5, UR7, R6 ;  /* 0x0000000705067c25 */ /* 0x000fc8000f800006 */
[----:B------:R-:W-:-:S04]  /*7890*/  IMAD.WIDE.U32 R4, R5, UR6, RZ ;  /* 0x0000000605047c25 */ /* 0x000fc8000f8e00ff */
[----:B------:R-:W-:Y:S01]  /*78a0*/  IMAD.MOV.U32 R4, RZ, RZ, R7 ;  /* 0x000000ffff047224 */ /* 0x000fe200078e0007 */
[----:B------:R-:W-:Y:S01]  /*78b0*/  IADD3 RZ, P1, R5, R6, RZ ;  /* 0x0000000605ff7210 */ /* 0x000fe20007f3e0ff */
[----:B------:R-:W-:-:S04]  /*78c0*/  IMAD.X R5, RZ, RZ, RZ, P0 ;  /* 0x000000ffff057224 */ /* 0x000fc800000e06ff */
[----:B------:R-:W-:-:S08]  /*78d0*/  IMAD.WIDE.U32.X R4, R21, UR7, R4, P1 ;  /* 0x0000000715047c25 */ /* 0x000fd000088e0404 */
.L_x_165:
[--C-:B------:R-:W-:Y:S01]  /*78e0*/  SHF.R.U64 R14, R4, UR8, R5.reuse ;  /* 0x00000008040e7c19 */ /* 0x100fe20008001205 */
[----:B------:R-:W-:Y:S01]  /*78f0*/  FMUL R22, R22, UR9 ;  /* 0x0000000916167c20 */ /* 0x000fe20008400000 */
[----:B------:R-:W-:Y:S01]  /*7900*/  SHF.R.U32.HI R4, RZ, UR8, R5 ;  /* 0x00000008ff047c19 */ /* 0x000fe20008011605 */
[----:B------:R-:W0:Y:S01]  /*7910*/  LDC R6, c[0x0][0x144] ;  /* 0x00005100ff067b82 */ /* 0x000e220000000800 */
[----:B------:R-:W-:Y:S01]  /*7920*/  IADD3 R5, P0, RZ, -R14, RZ ;  /* 0x8000000eff057210 */ /* 0x000fe20007f1e0ff */
[----:B------:R-:W-:Y:S01]  /*7930*/  ULDC UR5, c[0x0][0x154] ;  /* 0x0000550000057ab9 */ /* 0x000fe20000000800 */
[----:B-1----:R-:W-:Y:S01]  /*7940*/  I2FP.F32.U32 R7, R20 ;  /* 0x0000001400077245 */ /* 0x002fe20000201000 */
[----:B------:R-:W1:Y:S01]  /*7950*/  F2I.U32.TRUNC.NTZ R22, R22 ;  /* 0x0000001600167305 */ /* 0x000e62000020f000 */
[----:B------:R-:W-:Y:S01]  /*7960*/  ULDC.64 UR6, c[0x0][0x620] ;  /* 0x0001880000067ab9 */ /* 0x000fe20000000a00 */
[----:B------:R-:W-:Y:S01]  /*7970*/  IMAD.X R4, RZ, RZ, ~R4, P0 ;  /* 0x000000ffff047224 */ /* 0x000fe200000e0e04 */
[----:B------:R-:W-:Y:S01]  /*7980*/  ISETP.NE.AND P2, PT, R2, 0x1, PT ;  /* 0x000000010200780c */ /* 0x000fe20003f45270 */
[----:B------:R-:W-:Y:S01]  /*7990*/  FMUL R23, R7, UR5 ;  /* 0x0000000507177c20 */ /* 0x000fe20008400000 */
[----:B------:R-:W2:Y:S01]  /*79a0*/  LDC R25, c[0x0][0x148] ;  /* 0x00005200ff197b82 */ /* 0x000ea20000000800 */
[----:B------:R-:W-:Y:S01]  /*79b0*/  IMAD R4, R4, UR6, RZ ;  /* 0x0000000604047c24 */ /* 0x000fe2000f8e02ff */
[----:B------:R-:W-:-:S03]  /*79c0*/  ULDC UR5, c[0x0][0x618] ;  /* 0x0001860000057ab9 */ /* 0x000fc60000000800 */
[----:B------:R-:W3:Y:S01]  /*79d0*/  F2I.U32.TRUNC.NTZ R23, R23 ;  /* 0x0000001700177305 */ /* 0x000ee2000020f000 */
[C---:B------:R-:W-:Y:S02]  /*79e0*/  IMAD R7, R5.reuse, UR7, R4 ;  /* 0x0000000705077c24 */ /* 0x040fe4000f8e0204 */
[----:B------:R-:W-:Y:S01]  /*79f0*/  IMAD.WIDE.U32 R4, R5, UR6, R16 ;  /* 0x0000000605047c25 */ /* 0x000fe2000f8e0010 */
[----:B------:R-:W-:Y:S02]  /*7a00*/  ULDC.64 UR6, c[0x0][0x640] ;  /* 0x0001900000067ab9 */ /* 0x000fe40000000a00 */
[----:B------:R-:W-:Y:S01]  /*7a10*/  ISETP.NE.U32.AND P0, PT, RZ, UR6, PT ;  /* 0x00000006ff007c0c */ /* 0x000fe2000bf05070 */
[----:B------:R-:W-:Y:S02]  /*7a20*/  IMAD.IADD R5, R5, 0x1, R7 ;  /* 0x0000000105057824 */ /* 0x000fe400078e0207 */
[----:B-1----:R-:W-:Y:S01]  /*7a30*/  IMAD.MOV R22, RZ, RZ, -R22 ;  /* 0x000000ffff167224 */ /* 0x002fe200078e0a16 */
[----:B------:R-:W-:-:S02]  /*7a40*/  ISETP.NE.AND.EX P0, PT, RZ, UR7, PT, P0 ;  /* 0x00000007ff007c0c */ /* 0x000fc4000bf05300 */
[----:B------:R-:W-:Y:S01]  /*7a50*/  SHF.R.U64 R21, R4, UR5, R5 ;  /* 0x0000000504157c19 */ /* 0x000fe20008001205 */
[----:B0-----:R-:W-:Y:S01]  /*7a60*/  IMAD R15, R6, R22, R15 ;  /* 0x00000016060f7224 */ /* 0x001fe200078e020f */
[----:B------:R-:W-:Y:S01]  /*7a70*/  SHF.R.U32.HI R4, RZ, UR5, R5 ;  /* 0x00000005ff047c19 */ /* 0x000fe20008011605 */
[----:B------:R-:W-:Y:S01]  /*7a80*/  ULDC UR5, c[0x0][0x608] ;  /* 0x0001820000057ab9 */ /* 0x000fe20000000800 */
[----:B---3--:R-:W-:Y:S02]  /*7a90*/  IMAD.MOV R6, RZ, RZ, -R23 ;  /* 0x000000ffff067224 */ /* 0x008fe400078e0a17 */
[--C-:B------:R-:W-:Y:S02]  /*7aa0*/  SHF.R.U64 R22, R21, UR5, R4.reuse ;  /* 0x0000000515167c19 */ /* 0x100fe40008001204 */
[----:B------:R-:W-:Y:S01]  /*7ab0*/  SHF.R.U32.HI R5, RZ, UR5, R4 ;  /* 0x00000005ff057c19 */ /* 0x000fe20008011604 */
[----:B------:R-:W-:Y:S01]  /*7ac0*/  ULDC UR5, c[0x0][0x658] ;  /* 0x0001960000057ab9 */ /* 0x000fe20000000800 */
[----:B--2---:R-:W-:-:S02]  /*7ad0*/  @P2 IMAD R15, R25, R6, R20 ;  /* 0x00000006190f2224 */ /* 0x004fc400078e0214 */
[--C-:B------:R-:W-:Y:S02]  /*7ae0*/  SHF.R.U64 R20, R22, UR5, R5.reuse ;  /* 0x0000000516147c19 */ /* 0x100fe40008001205 */
[----:B------:R-:W-:-:S03]  /*7af0*/  SHF.R.U32.HI R23, RZ, UR5, R5 ;  /* 0x00000005ff177c19 */ /* 0x000fc60008011605 */
[----:B------:R-:W-:Y:S02]  /*7b00*/  IMAD.MOV.U32 R6, RZ, RZ, R20 ;  /* 0x000000ffff067224 */ /* 0x000fe400078e0014 */
[----:B------:R-:W-:Y:S01]  /*7b10*/  IMAD.MOV.U32 R5, RZ, RZ, R23 ;  /* 0x000000ffff057224 */ /* 0x000fe200078e0017 */
[----:B------:R-:W-:Y:S06]  /*7b20*/  @!P0 BRA `(.L_x_166) ;  /* 0x00000000002c8947 */ /* 0x000fec0003800000 */
        /* <DEDUP_REMOVED lines=9> */
[----:B------:R-:W-:-:S04]  /*7bc0*/  IMAD.WIDE.U32.X R4, R23, UR7, R4, P1 ;  /* 0x0000000717047c25 */ /* 0x000fc800088e0404 */
[----:B------:R-:W-:-:S07]  /*7bd0*/  IMAD.MOV.U32 R6, RZ, RZ, R4 ;  /* 0x000000ffff067224 */ /* 0x000fce00078e0004 */
.L_x_166:
[----:B------:R-:W-:Y:S01]  /*7be0*/  ULDC UR5, c[0x0][0x648] ;  /* 0x0001920000057ab9 */ /* 0x000fe20000000800 */
[----:B------:R-:W-:Y:S01]  /*7bf0*/  LOP3.LUT R4, R22, UR17, RZ, 0xc0, !PT ;  /* 0x0000001116047c12 */ /* 0x000fe2000f8ec0ff */
[----:B------:R-:W-:Y:S01]  /*7c00*/  ULDC UR6, c[0x0][0x610] ;  /* 0x0001840000067ab9 */ /* 0x000fe20000000800 */
[----:B------:R-:W-:Y:S01]  /*7c10*/  SHF.R.U64 R5, R6, UR5, R5 ;  /* 0x0000000506057c19 */ /* 0x000fe20008001205 */
[----:B------:R-:W-:Y:S01]  /*7c20*/  ULDC UR5, c[0x0][0x638] ;  /* 0x00018e0000057ab9 */ /* 0x000fe20000000800 */
[----:B------:R-:W-:-:S03]  /*7c30*/  LOP3.LUT R21, R21, UR4, RZ, 0xc0, !PT ;  /* 0x0000000415157c12 */ /* 0x000fc6000f8ec0ff */
[----:B------:R-:W-:Y:S02]  /*7c40*/  IMAD.MOV R7, RZ, RZ, -R5 ;  /* 0x000000ffff077224 */ /* 0x000fe400078e0a05 */
[----:B------:R-:W-:Y:S02]  /*7c50*/  IMAD R4, R5, UR18, R4 ;  /* 0x0000001205047c24 */ /* 0x000fe4000f8e0204 */
[----:B------:R-:W-:Y:S01]  /*7c60*/  IMAD R20, R7, UR5, R20 ;  /* 0x0000000507147c24 */ /* 0x000fe2000f8e0214 */
[----:B------:R-:W-:Y:S01]  /*7c70*/  ULDC UR5, c[0x0][0x600] ;  /* 0x0001800000057ab9 */ /* 0x000fe20000000800 */
[----:B------:R-:W-:Y:S02]  /*7c80*/  IMAD R15, R4, UR6, R15 ;  /* 0x00000006040f7c24 */ /* 0x000fe4000f8e020f */
[----:B------:R-:W-:Y:S02]  /*7c90*/  IMAD R6, R20, UR5, R21 ;  /* 0x0000000514067c24 */ /* 0x000fe4000f8e0215 */
[----:B------:R-:W-:-:S03]  /*7ca0*/  IMAD.MOV.U32 R4, RZ, RZ, 0x1 ;  /* 0x00000001ff047424 */ /* 0x000fc600078e00ff */
[----:B------:R-:W-:Y:S02]  /*7cb0*/  SEL R20, R6, R15, !P2 ;  /* 0x0000000f06147207 */ /* 0x000fe40005000000 */
[----:B------:R-:W-:Y:S01]  /*7cc0*/  SEL R21, R15, R6, !P2 ;  /* 0x000000060f157207 */ /* 0x000fe20005000000 */
[----:B------:R-:W-:-:S07]  /*7cd0*/  IMAD.MOV.U32 R6, RZ, RZ, R14 ;  /* 0x000000ffff067224 */ /* 0x000fce00078e000e */
.L_x_164:
[----:B------:R-:W-:Y:S05]  /*7ce0*/  BSYNC B1 ;  /* 0x0000000000017941 */ /* 0x000fea0003800000 */
.L_x_163:
[----:B------:R-:W-:-:S13]  /*7cf0*/  LOP3.LUT P0, RZ, R4, 0xff, RZ, 0xc0, !PT ;  /* 0x000000ff04ff7812 */ /* 0x000fda000780c0ff */
[----:B------:R-:W-:Y:S05]  /*7d00*/  @P0 BRA `(.L_x_167) ;  /* 0xfffffff400340947 */ /* 0x000fea000383ffff */
[----:B------:R-:W-:Y:S05]  /*7d10*/  BSYNC B0 ;  /* 0x0000000000007941 */ /* 0x000fea0003800000 */
.L_x_156:
[----:B------:R-:W-:-:S03]  /*7d20*/  UMOV UR5, 0xffffffff ;  /* 0xffffffff00057882 */ /* 0x000fc60000000000 */
[----:B------:R-:W-:Y:S05]  /*7d30*/  BRA.DIV UR5, `(.L_x_168) ;  /* 0x0000000605807947 */ /* 0x000fea000b800000 */
[----:B------:R-:W-:-:S13]  /*7d40*/  ELECT P6, URZ, PT ;  /* 0x00000000003f782f */ /* 0x000fda00038c0000 */
.L_x_185:
[----:B------:R-:W-:Y:S04]  /*7d50*/  BSSY B0, `(.L_x_169) ;  /* 0x0000046000007945 */ /* 0x000fe80003800000 */
[----:B------:R-:W-:Y:S05]  /*7d60*/  @!P6 BRA `(.L_x_170) ;  /* 0x000000040010e947 */ /* 0x000fea0003800000 */
[----:B------:R-:W-:-:S04]  /*7d70*/  LOP3.LUT R19, R19, 0x2, RZ, 0xfc, !PT ;  /* 0x0000000213137812 */ /* 0x000fc800078efcff */
[----:B------:R-:W-:-:S13]  /*7d80*/  ISETP.NE.AND P0, PT, R19, 0x3, PT ;  /* 0x000000031300780c */ /* 0x000fda0003f05270 */
[----:B------:R-:W-:Y:S05]  /*7d90*/  @!P0 BRA `(.L_x_171) ;  /* 0x0000000000048947 */ /* 0x000fea0003800000 */
[----:B------:R-:W-:Y:S01]  /*7da0*/  BPT.TRAP 0x1 ;  /* 0x000000040000795c */ /* 0x000fe20000300000 */
.L_x_171:
[----:B------:R-:W0:Y:S01]  /*7db0*/  S2R R5, SR_CgaCtaId ;  /* 0x0000000000057919 */ /* 0x000e220000008800 */
[----:B------:R-:W-:Y:S02]  /*7dc0*/  MOV R2, 0x400 ;  /* 0x0000040000027802 */ /* 0x000fe40000000f00 */
[----:B------:R-:W-:Y:S02]  /*7dd0*/  SHF.L.U32 R4, R0, 0x1f, RZ ;  /* 0x0000001f00047819 */ /* 0x000fe400000006ff */
[----:B0-----:R-:W-:-:S05]  /*7de0*/  LEA R2, R5, R2, 0x18 ;  /* 0x0000000205027211 */ /* 0x001fca00078ec0ff */
[----:B------:R-:W-:-:S04]  /*7df0*/  VIADD R2, R2, 0x38 ;  /* 0x0000003802027836 */ /* 0x000fc80000000000 */
[C---:B------:R-:W-:Y:S02]  /*7e00*/  IMAD R7, R3.reuse, 0x8, R2 ;  /* 0x0000000803077824 */ /* 0x040fe400078e0202 */
[----:B------:R-:W-:Y:S02]  /*7e10*/  VIADD R3, R3, 0x1 ;  /* 0x0000000103037836 */ /* 0x000fe40000000000 */
[----:B------:R-:W0:Y:S03]  /*7e20*/  SYNCS.PHASECHK.TRANS64.TRYWAIT P0, [R7+URZ], R4 ;  /* 0x00000004070075a7 */ /* 0x000e26000800017f */
[----:B------:R-:W-:-:S04]  /*7e30*/  ISETP.NE.AND P1, PT, R3, 0x7, PT ;  /* 0x000000070300780c */ /* 0x000fc80003f25270 */
[----:B------:R-:W-:Y:S02]  /*7e40*/  SEL R5, RZ, 0x1, P1 ;  /* 0x00000001ff057807 */ /* 0x000fe40000800000 */
[----:B------:R-:W-:Y:S02]  /*7e50*/  SEL R3, R3, RZ, P1 ;  /* 0x000000ff03037207 */ /* 0x000fe40000800000 */
[----:B------:R-:W-:-:S03]  /*7e60*/  LOP3.LUT R6, R0, R5, RZ, 0x3c, !PT ;  /* 0x0000000500067212 */ /* 0x000fc600078e3cff */
[----:B------:R-:W-:Y:S01]  /*7e70*/  IMAD R8, R3, 0x8, R2 ;  /* 0x0000000803087824 */ /* 0x000fe200078e0202 */
[----:B------:R-:W-:Y:S01]  /*7e80*/  SHF.L.U32 R5, R6, 0x1f, RZ ;  /* 0x0000001f06057819 */ /* 0x000fe200000006ff */
[----:B0-----:R-:W-:Y:S06]  /*7e90*/  @!P0 BRA `(.L_x_172) ;  /* 0x0000000400488947 */ /* 0x001fec0003800000 */
.L_x_186:
[----:B------:R-:W1:Y:S01]  /*7ea0*/  SYNCS.PHASECHK.TRANS64.TRYWAIT P0, [R8+URZ], R5 ;  /* 0x00000005080075a7 */ /* 0x000e62000800017f */
[----:B------:R-:W-:-:S05]  /*7eb0*/  VIADD R0, R3, 0x1 ;  /* 0x0000000103007836 */ /* 0x000fca0000000000 */
[----:B------:R-:W-:-:S04]  /*7ec0*/  ISETP.NE.AND P1, PT, R0, 0x7, PT ;  /* 0x000000070000780c */ /* 0x000fc80003f25270 */
[----:B------:R-:W-:Y:S02]  /*7ed0*/  SEL R3, RZ, 0x1, P1 ;  /* 0x00000001ff037807 */ /* 0x000fe40000800000 */
[----:B0-----:R-:W-:Y:S02]  /*7ee0*/  SEL R7, R0, RZ, P1 ;  /* 0x000000ff00077207 */ /* 0x001fe40000800000 */
[----:B------:R-:W-:-:S03]  /*7ef0*/  LOP3.LUT R6, R6, R3, RZ, 0x3c, !PT ;  /* 0x0000000306067212 */ /* 0x000fc600078e3cff */
[----:B------:R-:W-:Y:S01]  /*7f00*/  IMAD R9, R7, 0x8, R2 ;  /* 0x0000000807097824 */ /* 0x000fe200078e0202 */
[----:B------:R-:W-:Y:S01]  /*7f10*/  SHF.L.U32 R4, R6, 0x1f, RZ ;  /* 0x0000001f06047819 */ /* 0x000fe200000006ff */
[----:B-1----:R-:W-:Y:S06]  /*7f20*/  @!P0 BRA `(.L_x_173) ;  /* 0x0000000400388947 */ /* 0x002fec0003800000 */
.L_x_187:
[----:B------:R-:W1:Y:S01]  /*7f30*/  SYNCS.PHASECHK.TRANS64.TRYWAIT P0, [R9+URZ], R4 ;  /* 0x00000004090075a7 */ /* 0x000e62000800017f */
[----:B------:R-:W-:-:S05]  /*7f40*/  VIADD R0, R7, 0x1 ;  /* 0x0000000107007836 */ /* 0x000fca0000000000 */
[----:B------:R-:W-:-:S04]  /*7f50*/  ISETP.NE.AND P1, PT, R0, 0x7, PT ;  /* 0x000000070000780c */ /* 0x000fc80003f25270 */
[----:B------:R-:W-:Y:S02]  /*7f60*/  SEL R3, RZ, 0x1, P1 ;  /* 0x00000001ff037807 */ /* 0x000fe40000800000 */
[----:B------:R-:W-:Y:S02]  /*7f70*/  SEL R7, R0, RZ, P1 ;  /* 0x000000ff00077207 */ /* 0x000fe40000800000 */
[----:B------:R-:W-:-:S03]  /*7f80*/  LOP3.LUT R6, R6, R3, RZ, 0x3c, !PT ;  /* 0x0000000306067212 */ /* 0x000fc600078e3cff */
[----:B0-----:R-:W-:Y:S01]  /*7f90*/  IMAD R8, R7, 0x8, R2 ;  /* 0x0000000807087824 */ /* 0x001fe200078e0202 */
[----:B------:R-:W-:Y:S01]  /*7fa0*/  SHF.L.U32 R5, R6, 0x1f, RZ ;  /* 0x0000001f06057819 */ /* 0x000fe200000006ff */
[----:B-1----:R-:W-:Y:S06]  /*7fb0*/  @!P0 BRA `(.L_x_174) ;  /* 0x0000000400288947 */ /* 0x002fec0003800000 */
.L_x_188:
        /* <DEDUP_REMOVED lines=9> */
.L_x_189:
[----:B------:R-:W1:Y:S01]  /*8050*/  SYNCS.PHASECHK.TRANS64.TRYWAIT P0, [R9+URZ], R4 ;  /* 0x00000004090075a7 */ /* 0x000e62000800017f */
[----:B------:R-:W-:-:S05]  /*8060*/  VIADD R0, R7, 0x1 ;  /* 0x0000000107007836 */ /* 0x000fca0000000000 */
[----:B------:R-:W-:-:S04]  /*8070*/  ISETP.NE.AND P1, PT, R0, 0x7, PT ;  /* 0x000000070000780c */ /* 0x000fc80003f25270 */
[----:B------:R-:W-:Y:S02]  /*8080*/  SEL R3, RZ, 0x1, P1 ;  /* 0x00000001ff037807 */ /* 0x000fe40000800000 */
[----:B------:R-:W-:Y:S02]  /*8090*/  SEL R7, R0, RZ, P1 ;  /* 0x000000ff00077207 */ /* 0x000fe40000800000 */
[----:B------:R-:W-:-:S03]  /*80a0*/  LOP3.LUT R11, R6, R3, RZ, 0x3c, !PT ;  /* 0x00000003060b7212 */ /* 0x000fc600078e3cff */
[----:B------:R-:W-:Y:S01]  /*80b0*/  IMAD R6, R7, 0x8, R2 ;  /* 0x0000000807067824 */ /* 0x000fe200078e0202 */
[----:B0-----:R-:W-:Y:S01]  /*80c0*/  SHF.L.U32 R5, R11, 0x1f, RZ ;  /* 0x0000001f0b057819 */ /* 0x001fe200000006ff */
[----:B-1----:R-:W-:Y:S06]  /*80d0*/  @!P0 BRA `(.L_x_176) ;  /* 0x0000000400088947 */ /* 0x002fec0003800000 */
.L_x_190:
[----:B------:R-:W1:Y:S01]  /*80e0*/  SYNCS.PHASECHK.TRANS64.TRYWAIT P0, [R6+URZ], R5 ;  /* 0x00000005060075a7 */ /* 0x000e62000800017f */
[----:B------:R-:W-:-:S05]  /*80f0*/  VIADD R0, R7, 0x1 ;  /* 0x0000000107007836 */ /* 0x000fca0000000000 */
[----:B------:R-:W-:-:S04]  /*8100*/  ISETP.NE.AND P1, PT, R0, 0x7, PT ;  /* 0x000000070000780c */ /* 0x000fc80003f25270 */
[----:B0-----:R-:W-:Y:S02]  /*8110*/  SEL R4, RZ, 0x1, P1 ;  /* 0x00000001ff047807 */ /* 0x001fe40000800000 */
[----:B------:R-:W-:Y:S02]  /*8120*/  SEL R3, R0, RZ, P1 ;  /* 0x000000ff00037207 */ /* 0x000fe40000800000 */
[----:B------:R-:W-:Y:S01]  /*8130*/  LOP3.LUT R0, R11, R4, RZ, 0x3c, !PT ;  /* 0x000000040b007212 */ /* 0x000fe200078e3cff */
[----:B-1----:R-:W-:Y:S06]  /*8140*/  @!P0 BRA `(.L_x_177) ;  /* 0x0000000400008947 */ /* 0x002fec0003800000 */
.L_x_191:
[----:B------:R-:W-:Y:S01]  /*8150*/  IMAD R3, R3, 0x8, R2 ;  /* 0x0000000803037824 */ /* 0x000fe200078e0202 */
[----:B------:R-:W-:-:S07]  /*8160*/  SHF.L.U32 R0, R0, 0x1f, RZ ;  /* 0x0000001f00007819 */ /* 0x000fce00000006ff */
.L_x_178:
[----:B-1----:R1:W2:Y:S02]  /*8170*/  SYNCS.PHASECHK.TRANS64.TRYWAIT P0, [R3+URZ], R0 ;  /* 0x00000000030075a7 */ /* 0x0022a4000800017f */
[----:B--2---:R-:W-:Y:S05]  /*8180*/  @!P0 NANOSLEEP.SYNCS 0x989680 ;  /* 0x009896800000895d */ /* 0x004fea0003900000 */
[----:B------:R-:W2:Y:S02]  /*8190*/  @!P0 SYNCS.PHASECHK.TRANS64 P0, [R3+URZ], R0 ;  /* 0x00000000030085a7 */ /* 0x000ea4000800007f */
[----:B--2---:R-:W-:Y:S05]  /*81a0*/  @!P0 BRA `(.L_x_178) ;  /* 0xfffffffc00f08947 */ /* 0x004fea000383ffff */
.L_x_170:
[----:B------:R-:W-:Y:S05]  /*81b0*/  BSYNC B0 ;  /* 0x0000000000007941 */ /* 0x000fea0003800000 */
.L_x_169:
[----:B------:R-:W-:Y:S05]  /*81c0*/  EXIT ;  /* 0x000000000000794d */ /* 0x000fea0003800000 */
.L_x_21:
[----:B---3--:R3:W4:Y:S02]  /*81d0*/  SYNCS.PHASECHK.TRANS64.TRYWAIT P1, [R3+URZ], R0 ;  /* 0x00000000030075a7 */ /* 0x008724000802017f */
[----:B----4-:R-:W-:Y:S05]  /*81e0*/  @!P1 NANOSLEEP.SYNCS 0x989680 ;  /* 0x009896800000995d */ /* 0x010fea0003900000 */
[----:B------:R-:W4:Y:S02]  /*81f0*/  @!P1 SYNCS.PHASECHK.TRANS64 P1, [R3+URZ], R0 ;  /* 0x00000000030095a7 */ /* 0x000f24000802007f */
[----:B----4-:R-:W-:Y:S05]  /*8200*/  @!P1 BRA `(.L_x_21) ;  /* 0xfffffffc00f09947 */ /* 0x010fea000383ffff */
[----:B------:R-:W-:Y:S05]  /*8210*/  BRA `(.L_x_20) ;  /* 0xffffff9000d47947 */ /* 0x000fea000383ffff */
.L_x_26:
[----:B-1----:R1:W2:Y:S02]  /*8220*/  SYNCS.PHASECHK.TRANS64.TRYWAIT P1, [R5+URZ], R4 ;  /* 0x00000004050075a7 */ /* 0x0022a4000802017f */
[----:B--2---:R-:W-:Y:S05]  /*8230*/  @!P1 NANOSLEEP.SYNCS 0x989680 ;  /* 0x009896800000995d */ /* 0x004fea0003900000 */
[----:B------:R-:W2:Y:S02]  /*8240*/  @!P1 SYNCS.PHASECHK.TRANS64 P1, [R5+URZ], R4 ;  /* 0x00000004050095a7 */ /* 0x000ea4000802007f */
[----:B--2---:R-:W-:Y:S05]  /*8250*/  @!P1 BRA `(.L_x_26) ;  /* 0xfffffffc00f09947 */ /* 0x004fea000383ffff */
[----:B------:R-:W-:Y:S05]  /*8260*/  BRA `(.L_x_25) ;  /* 0xffffffa000387947 */ /* 0x000fea000383ffff */
.L_x_157:
[----:B------:R-:W-:Y:S01]  /*8270*/  BSSY B1, `(.L_x_179) ;  /* 0x0000006000017945 */ /* 0x000fe20003800000 */
[----:B------:R-:W-:-:S07]  /*8280*/  IMAD.MOV.U32 R15, RZ, RZ, -0x1 ;  /* 0xffffffffff0f7424 */ /* 0x000fce00078e00ff */
[----:B------:R-:W-:Y:S05]  /*8290*/  WARPSYNC.COLLECTIVE R15, `(.L_x_180) ;  /* 0x000000000f0c7348 */ /* 0x000fea0003c00000 */
[----:B------:R-:W-:Y:S02]  /*82a0*/  ELECT P6, UR62, PT ;  /* 0x00000000003e782f */ /* 0x000fe400038c0000 */
[----:B------:R-:W-:Y:S01]  /*82b0*/  MOV R14, UR62 ;  /* 0x0000003e000e7c02 */ /* 0x000fe20008000f00 */
[----:B------:R-:W-:Y:S10]  /*82c0*/  ENDCOLLECTIVE ;  /* 0x000000000000791b */ /* 0x000ff40003800000 */
.L_x_180:
[----:B------:R-:W-:Y:S05]  /*82d0*/  BSYNC B1 ;  /* 0x0000000000017941 */ /* 0x000fea0003800000 */
.L_x_179:
[----:B------:R-:W-:Y:S05]  /*82e0*/  BRA `(.L_x_181) ;  /* 0xffffffec00c87947 */ /* 0x000fea000383ffff */
.L_x_160:
[----:B-1----:R1:W2:Y:S02]  /*82f0*/  SYNCS.PHASECHK.TRANS64.TRYWAIT P0, [R23+URZ+0x38], R14 ;  /* 0x0000380e170075a7 */ /* 0x0022a4000800017f */
[----:B--2---:R-:W-:Y:S05]  /*8300*/  @!P0 NANOSLEEP.SYNCS 0x989680 ;  /* 0x009896800000895d */ /* 0x004fea0003900000 */
[----:B------:R-:W2:Y:S02]  /*8310*/  @!P0 SYNCS.PHASECHK.TRANS64 P0, [R23+URZ+0x38], R14 ;  /* 0x0000380e170085a7 */ /* 0x000ea4000800007f */
[----:B--2---:R-:W-:Y:S05]  /*8320*/  @!P0 BRA `(.L_x_160) ;  /* 0xfffffffc00f08947 */ /* 0x004fea000383ffff */
[----:B------:R-:W-:Y:S05]  /*8330*/  BRA `(.L_x_182) ;  /* 0xfffffff000047947 */ /* 0x000fea000383ffff */
.L_x_168:
[----:B------:R-:W-:Y:S01]  /*8340*/  BSSY B0, `(.L_x_183) ;  /* 0x0000006000007945 */ /* 0x000fe20003800000 */
[----:B------:R-:W-:-:S07]  /*8350*/  IMAD.MOV.U32 R15, RZ, RZ, -0x1 ;  /* 0xffffffffff0f7424 */ /* 0x000fce00078e00ff */
[----:B------:R-:W-:Y:S05]  /*8360*/  WARPSYNC.COLLECTIVE R15, `(.L_x_184) ;  /* 0x000000000f0c7348 */ /* 0x000fea0003c00000 */
[----:B------:R-:W-:Y:S02]  /*8370*/  ELECT P6, UR62, PT ;  /* 0x00000000003e782f */ /* 0x000fe400038c0000 */
[----:B------:R-:W-:Y:S01]  /*8380*/  MOV R14, UR62 ;  /* 0x0000003e000e7c02 */ /* 0x000fe20008000f00 */
[----:B------:R-:W-:Y:S10]  /*8390*/  ENDCOLLECTIVE ;  /* 0x000000000000791b */ /* 0x000ff40003800000 */
.L_x_184:
[----:B------:R-:W-:Y:S05]  /*83a0*/  BSYNC B0 ;  /* 0x0000000000007941 */ /* 0x000fea0003800000 */
.L_x_183:
[----:B------:R-:W-:Y:S05]  /*83b0*/  BRA `(.L_x_185) ;  /* 0xfffffff800647947 */ /* 0x000fea000383ffff */
.L_x_172:
[----:B0-----:R0:W1:Y:S02]  /*83c0*/  SYNCS.PHASECHK.TRANS64.TRYWAIT P0, [R7+URZ], R4 ;  /* 0x00000004070075a7 */ /* 0x001064000800017f */
[----:B-1----:R-:W-:Y:S05]  /*83d0*/  @!P0 NANOSLEEP.SYNCS 0x989680 ;  /* 0x009896800000895d */ /* 0x002fea0003900000 */
[----:B------:R-:W1:Y:S02]  /*83e0*/  @!P0 SYNCS.PHASECHK.TRANS64 P0, [R7+URZ], R4 ;  /* 0x00000004070085a7 */ /* 0x000e64000800007f */
[----:B-1----:R-:W-:Y:S05]  /*83f0*/  @!P0 BRA `(.L_x_172) ;  /* 0xfffffffc00f08947 */ /* 0x002fea000383ffff */
[----:B------:R-:W-:Y:S05]  /*8400*/  BRA `(.L_x_186) ;  /* 0xfffffff800a47947 */ /* 0x000fea000383ffff */
.L_x_173:
[----:B0-----:R0:W1:Y:S02]  /*8410*/  SYNCS.PHASECHK.TRANS64.TRYWAIT P0, [R8+URZ], R5 ;  /* 0x00000005080075a7 */ /* 0x001064000800017f */
[----:B-1----:R-:W-:Y:S05]  /*8420*/  @!P0 NANOSLEEP.SYNCS 0x989680 ;  /* 0x009896800000895d */ /* 0x002fea0003900000 */
[----:B------:R-:W1:Y:S02]  /*8430*/  @!P0 SYNCS.PHASECHK.TRANS64 P0, [R8+URZ], R5 ;  /* 0x00000005080085a7 */ /* 0x000e64000800007f */
[----:B-1----:R-:W-:Y:S05]  /*8440*/  @!P0 BRA `(.L_x_173) ;  /* 0xfffffffc00f08947 */ /* 0x002fea000383ffff */
[----:B------:R-:W-:Y:S05]  /*8450*/  BRA `(.L_x_187) ;  /* 0xfffffff800b47947 */ /* 0x000fea000383ffff */
.L_x_174:
[----:B0-----:R0:W1:Y:S02]  /*8460*/  SYNCS.PHASECHK.TRANS64.TRYWAIT P0, [R9+URZ], R4 ;  /* 0x00000004090075a7 */ /* 0x001064000800017f */
[----:B-1----:R-:W-:Y:S05]  /*8470*/  @!P0 NANOSLEEP.SYNCS 0x989680 ;  /* 0x009896800000895d */ /* 0x002fea0003900000 */
[----:B------:R-:W1:Y:S02]  /*8480*/  @!P0 SYNCS.PHASECHK.TRANS64 P0, [R9+URZ], R4 ;  /* 0x00000004090085a7 */ /* 0x000e64000800007f */
[----:B-1----:R-:W-:Y:S05]  /*8490*/  @!P0 BRA `(.L_x_174) ;  /* 0xfffffffc00f08947 */ /* 0x002fea000383ffff */
[----:B------:R-:W-:Y:S05]  /*84a0*/  BRA `(.L_x_188) ;  /* 0xfffffff800c47947 */ /* 0x000fea000383ffff */
.L_x_175:
[----:B0-----:R0:W1:Y:S02]  /*84b0*/  SYNCS.PHASECHK.TRANS64.TRYWAIT P0, [R8+URZ], R5 ;  /* 0x00000005080075a7 */ /* 0x001064000800017f */
[----:B-1----:R-:W-:Y:S05]  /*84c0*/  @!P0 NANOSLEEP.SYNCS 0x989680 ;  /* 0x009896800000895d */ /* 0x002fea0003900000 */
[----:B------:R-:W1:Y:S02]  /*84d0*/  @!P0 SYNCS.PHASECHK.TRANS64 P0, [R8+URZ], R5 ;  /* 0x00000005080085a7 */ /* 0x000e64000800007f */
[----:B-1----:R-:W-:Y:S05]  /*84e0*/  @!P0 BRA `(.L_x_175) ;  /* 0xfffffffc00f08947 */ /* 0x002fea000383ffff */
[----:B------:R-:W-:Y:S05]  /*84f0*/  BRA `(.L_x_189) ;  /* 0xfffffff800d47947 */ /* 0x000fea000383ffff */
.L_x_176:
[----:B0-----:R0:W1:Y:S02]  /*8500*/  SYNCS.PHASECHK.TRANS64.TRYWAIT P0, [R9+URZ], R4 ;  /* 0x00000004090075a7 */ /* 0x001064000800017f */
[----:B-1----:R-:W-:Y:S05]  /*8510*/  @!P0 NANOSLEEP.SYNCS 0x989680 ;  /* 0x009896800000895d */ /* 0x002fea0003900000 */
[----:B------:R-:W1:Y:S02]  /*8520*/  @!P0 SYNCS.PHASECHK.TRANS64 P0, [R9+URZ], R4 ;  /* 0x00000004090085a7 */ /* 0x000e64000800007f */
[----:B-1----:R-:W-:Y:S05]  /*8530*/  @!P0 BRA `(.L_x_176) ;  /* 0xfffffffc00f08947 */ /* 0x002fea000383ffff */
[----:B------:R-:W-:Y:S05]  /*8540*/  BRA `(.L_x_190) ;  /* 0xfffffff800e47947 */ /* 0x000fea000383ffff */
.L_x_177:
[----:B0-----:R0:W1:Y:S02]  /*8550*/  SYNCS.PHASECHK.TRANS64.TRYWAIT P0, [R6+URZ], R5 ;  /* 0x00000005060075a7 */ /* 0x001064000800017f */
[----:B-1----:R-:W-:Y:S05]  /*8560*/  @!P0 NANOSLEEP.SYNCS 0x989680 ;  /* 0x009896800000895d */ /* 0x002fea0003900000 */
[----:B------:R-:W1:Y:S02]  /*8570*/  @!P0 SYNCS.PHASECHK.TRANS64 P0, [R6+URZ], R5 ;  /* 0x00000005060085a7 */ /* 0x000e64000800007f */
[----:B-1----:R-:W-:Y:S05]  /*8580*/  @!P0 BRA `(.L_x_177) ;  /* 0xfffffffc00f08947 */ /* 0x002fea000383ffff */
[----:B------:R-:W-:Y:S05]  /*8590*/  BRA `(.L_x_191) ;  /* 0xfffffff800ec7947 */ /* 0x000fea000383ffff */
.L_x_192:
[----:B------:R-:W-:-:S00]  /*85a0*/  BRA `(.L_x_192) ;  /* 0xfffffffc00fc7947 */ /* 0x000fc0000383ffff */
[----:B------:R-:W-:-:S00]  /*85b0*/  NOP ;  /* 0x0000000000007918 */ /* 0x000fc00000000000 */
        /* <DEDUP_REMOVED lines=12> */
.L_x_193:


//--------------------- .nv.global.init           --------------------------
	.section	.nv.global.init,"aw",@progbits
.nv.global.init:
	.type		$str$22,@object
	.size		$str$22,($str$23 - $str$22)
$str$22:
        /*0000*/ 	.byte	0x6b, 0x5f, 0x74, 0x69, 0x6c, 0x65, 0x5f, 0x63, 0x6f, 0x75, 0x6e, 0x74, 0x20, 0x3e, 0x3d, 0x20
        /*0010*/ 	.byte	0x31, 0x00
	.type		$str$23,@object
	.size		$str$23,(__unnamed_1 - $str$23)
$str$23:
        /*0012*/ 	.byte	0x2f, 0x74, 0x6d, 0x70, 0x2f, 0x63, 0x75, 0x74, 0x6c, 0x61, 0x73, 0x73, 0x5f, 0x73, 0x77, 0x65
        /*0022*/ 	.byte	0x65, 0x70, 0x5f, 0x73, 0x72, 0x63, 0x2f, 0x69, 0x6e, 0x63, 0x6c, 0x75, 0x64, 0x65, 0x2f, 0x63
        /*0032*/ 	.byte	0x75, 0x74, 0x6c, 0x61, 0x73, 0x73, 0x2f, 0x67, 0x65, 0x6d, 0x6d, 0x2f, 0x63, 0x6f, 0x6c, 0x6c
        /*0042*/ 	.byte	0x65, 0x63, 0x74, 0x69, 0x76, 0x65, 0x2f, 0x73, 0x6d, 0x39, 0x30, 0x5f, 0x6d, 0x6d, 0x61, 0x5f
        /*0052*/ 	.byte	0x74, 0x6d, 0x61, 0x5f, 0x67, 0x6d, 0x6d, 0x61, 0x5f, 0x73, 0x73, 0x5f, 0x77, 0x61, 0x72, 0x70
        /*0062*/ 	.byte	0x73, 0x70, 0x65, 0x63, 0x69, 0x61, 0x6c, 0x69, 0x7a, 0x65, 0x64, 0x2e, 0x68, 0x70, 0x70, 0x00
	.type		__unnamed_1,@object
	.size		__unnamed_1,(.L_0 - __unnamed_1)
__unnamed_1:
        /*0072*/ 	.byte	0x76, 0x6f, 0x69, 0x64, 0x20, 0x63, 0x75, 0x74, 0x6c, 0x61, 0x73, 0x73, 0x3a, 0x3a, 0x67, 0x65
        /* <DEDUP_REMOVED lines=172> */
        /*0b42*/ 	.byte	0x3a, 0x3a, 0x69, 0x64, 0x65, 0x6e, 0x74, 0x69, 0x74, 0x79, 0x5d, 0x00
.L_0:


//--------------------- .nv.shared._ZN7cutlass13device_kernelINS_4gemm6kernel13GemmUniversalIN4cute5tupleIJiiiiEEENS1_10collective13CollectiveMmaINS1_34MainloopSm90TmaGmmaWarpSpecializedILi7ENS5_IJNS4_1CILi2EEENSA_ILi1EEESC_EEENS1_35KernelTmaWarpSpecializedCooperativeEEENS5_IJNSA_ILi128EEENSA_ILi112EEESG_EEEaNS5_IJlSC_lEEEaSJ_NS4_8TiledMMAINS4_8MMA_AtomIJNS4_4SM904GMMA26MMA_64x16x32_S32S8S8_SS_TNEEEENS4_6LayoutISD_NS5_IJSC_NSA_ILi0EEESR_EEEEENS5_IJNS4_10UnderscoreESU_SU_EEEEENS4_13SM90_TMA_LOADENS4_14ComposedLayoutINS4_7SwizzleILi3ELi4ELi3EEENS4_18smem_ptr_flag_bitsILi8EEENSQ_INS5_IJNSA_ILi8EEESG_EEENS5_IJSG_SC_EEEEEEEvNS4_8identityENS4_23SM90_TMA_LOAD_MULTICASTES17_vS18_EENS_8epilogue10collective6detail29Sm90TmaWarpSpecializedAdapterINS1C_15DefaultEpilogueIaSJ_SJ_NS1B_6thread17LinearCombinationIaLi1EiiLNS1G_9ScaleType4KindE0ELNS_15FloatRoundStyleE2EaEENS1_15EpilogueDefaultEEEEEvvEEEEvNT_6ParamsE --------------------------
	.section	.nv.shared._ZN7cutlass13device_kernelINS_4gemm6kernel13GemmUniversalIN4cute5tupleIJiiiiEEENS1_10collective13CollectiveMmaINS1_34MainloopSm90TmaGmmaWarpSpecializedILi7ENS5_IJNS4_1CILi2EEENSA_ILi1EEESC_EEENS1_35KernelTmaWarpSpecializedCooperativeEEENS5_IJNSA_ILi128EEENSA_ILi112EEESG_EEEaNS5_IJlSC_lEEEaSJ_NS4_8TiledMMAINS4_8MMA_AtomIJNS4_4SM904GMMA26MMA_64x16x32_S32S8S8_SS_TNEEEENS4_6LayoutISD_NS5_IJSC_NSA_ILi0EEESR_EEEEENS5_IJNS4_10UnderscoreESU_SU_EEEEENS4_13SM90_TMA_LOADENS4_14ComposedLayoutINS4_7SwizzleILi3ELi4ELi3EEENS4_18smem_ptr_flag_bitsILi8EEENSQ_INS5_IJNSA_ILi8EEESG_EEENS5_IJSG_SC_EEEEEEEvNS4_8identityENS4_23SM90_TMA_LOAD_MULTICASTES17_vS18_EENS_8epilogue10collective6detail29Sm90TmaWarpSpecializedAdapterINS1C_15DefaultEpilogueIaSJ_SJ_NS1B_6thread17LinearCombinationIaLi1EiiLNS1G_9ScaleType4KindE0ELNS_15FloatRoundStyleE2EaEENS1_15EpilogueDefaultEEEEEvvEEEEvNT_6ParamsE,"aw",@nobits
	.sectionflags	@""
	.align	16
	.zero		1024


//--------------------- .nv.shared.reserved.0     --------------------------
	.section	.nv.shared.reserved.0,"aw",@nobits
	.weak		__nv_reservedSMEM_offset_0_alias
	.size		__nv_reservedSMEM_offset_0_alias, 0, 0
	.other		__nv_reservedSMEM_offset_0_alias,@"STO_CUDA_RESERVED_SHARED STV_DEFAULT"
__nv_reservedSMEM_offset_0_alias:
	.zero		0


//--------------------- .nv.global                --------------------------
	.section	.nv.global,"aw",@nobits
.nv.global:
	.type		_ZN39_INTERNAL_da819d31_4_k_cu_0add1d58_65344cute1_E,@object
	.size		_ZN39_INTERNAL_da819d31_4_k_cu_0add1d58_65344cute1_E,(_ZN39_INTERNAL_da819d31_4_k_cu_0add1d58_65344cuda3std3__45__cpo6cbeginE - _ZN39_INTERNAL_da819d31_4_k_cu_0add1d58_65344cute1_E)
_ZN39_INTERNAL_da819d31_4_k_cu_0add1d58_65344cute1_E:
	.zero		1
	.type		_ZN39_INTERNAL_da819d31_4_k_cu_0add1d58_65344cuda3std3__45__cpo6cbeginE,@object
	.size		_ZN39_INTERNAL_da819d31_4_k_cu_0add1d58_65344cuda3std3__45__cpo6cbeginE,(_ZN39_INTERNAL_da819d31_4_k_cu_0add1d58_65344cuda3std3__48in_placeE - _ZN39_INTERNAL_da819d31_4_k_cu_0add1d58_65344cuda3std3__45__cpo6cbeginE)
_ZN39_INTERNAL_da819d31_4_k_cu_0add1d58_65344cuda3std3__45__cpo6cbeginE:
	.zero		1
	.type		_ZN39_INTERNAL_da819d31_4_k_cu_0add1d58_65344cuda3std3__48in_placeE,@object
	.size		_ZN39_INTERNAL_da819d31_4_k_cu_0add1d58_65344cuda3std3__48in_placeE,(_ZN39_INTERNAL_da819d31_4_k_cu_0add1d58_65344cuda3std6ranges3__45__cpo9iter_moveE - _ZN39_INTERNAL_da819d31_4_k_cu_0add1d58_65344cuda3std3__48in_placeE)
_ZN39_INTERNAL_da819d31_4_k_cu_0add1d58_65344cuda3std3__48in_placeE:
	.zero		1
	.type		_ZN39_INTERNAL_da819d31_4_k_cu_0add1d58_65344cuda3std6ranges3__45__cpo9iter_moveE,@object
	.size		_ZN39_INTERNAL_da819d31_4_k_cu_0add1d58_65344cuda3std6ranges3__45__cpo9iter_moveE,(_ZN39_INTERNAL_da819d31_4_k_cu_0add1d58_65344cuda3std3__45__cpo5beginE - _ZN39_INTERNAL_da819d31_4_k_cu_0add1d58_65344cuda3std6ranges3__45__cpo9iter_moveE)
_ZN39_INTERNAL_da819d31_4_k_cu_0add1d58_65344cuda3std6ranges3__45__cpo9iter_moveE:
	.zero		1
	.type		_ZN39_INTERNAL_da819d31_4_k_cu_0add1d58_65344cuda3std3__45__cpo5beginE,@object
	.size		_ZN39_INTERNAL_da819d31_4_k_cu_0add1d58_65344cuda3std3__45__cpo5beginE,(_ZN39_INTERNAL_da819d31_4_k_cu_0add1d58_65344cuda3std3__441_GLOBAL__N__da819d31_4_k_cu_0add1d58_65346ignoreE - _ZN39_INTERNAL_da819d31_4_k_cu_0add1d58_65344cuda3std3__45__cpo5beginE)
_ZN39_INTERNAL_da819d31_4_k_cu_0add1d58_65344cuda3std3__45__cpo5beginE:
	.zero		1
	.type		_ZN39_INTERNAL_da819d31_4_k_cu_0add1d58_65344cuda3std3__441_GLOBAL__N__da819d31_4_k_cu_0add1d58_65346ignoreE,@object
	.size		_ZN39_INTERNAL_da819d31_4_k_cu_0add1d58_65344cuda3std3__441_GLOBAL__N__da819d31_4_k_cu_0add1d58_65346ignoreE,(_ZN39_INTERNAL_da819d31_4_k_cu_0add1d58_65344cute7productE - _ZN39_INTERNAL_da819d31_4_k_cu_0add1d58_65344cuda3std3__441_GLOBAL__N__da819d31_4_k_cu_0add1d58_65346ignoreE)
_ZN39_INTERNAL_da819d31_4_k_cu_0add1d58_65344cuda3std3__441_GLOBAL__N__da819d31_4_k_cu_0add1d58_65346ignoreE:
	.zero		1
	.type		_ZN39_INTERNAL_da819d31_4_k_cu_0add1d58_65344cute7productE,@object
	.size		_ZN39_INTERNAL_da819d31_4_k_cu_0add1d58_65344cute7productE,(_ZN39_INTERNAL_da819d31_4_k_cu_0add1d58_65344cuda3std3__45__cpo3endE - _ZN39_INTERNAL_da819d31_4_k_cu_0add1d58_65344cute7productE)
_ZN39_INTERNAL_da819d31_4_k_cu_0add1d58_65344cute7productE:
	.zero		1
	.type		_ZN39_INTERNAL_da819d31_4_k_cu_0add1d58_65344cuda3std3__45__cpo3endE,@object
	.size		_ZN39_INTERNAL_da819d31_4_k_cu_0add1d58_65344cuda3std3__45__cpo3endE,(_ZN39_INTERNAL_da819d31_4_k_cu_0add1d58_65344cuda3std3__419piecewise_constructE - _ZN39_INTERNAL_da819d31_4_k_cu_0add1d58_65344cuda3std3__45__cpo3endE)
_ZN39_INTERNAL_da819d31_4_k_cu_0add1d58_65344cuda3std3__45__cpo3endE:
	.zero		1
	.type		_ZN39_INTERNAL_da819d31_4_k_cu_0add1d58_65344cuda3std3__419piecewise_constructE,@object
	.size		_ZN39_INTERNAL_da819d31_4_k_cu_0add1d58_65344cuda3std3__419piecewise_constructE,(_ZN39_INTERNAL_da819d31_4_k_cu_0add1d58_65344cuda3std3__45__cpo4cendE - _ZN39_INTERNAL_da819d31_4_k_cu_0add1d58_65344cuda3std3__419piecewise_constructE)
_ZN39_INTERNAL_da819d31_4_k_cu_0add1d58_65344cuda3std3__419piecewise_constructE:
	.zero		1
	.type		_ZN39_INTERNAL_da819d31_4_k_cu_0add1d58_65344cuda3std3__45__cpo4cendE,@object
	.size		_ZN39_INTERNAL_da819d31_4_k_cu_0add1d58_65344cuda3std3__45__cpo4cendE,(_ZN39_INTERNAL_da819d31_4_k_cu_0add1d58_65344cuda3std6ranges3__45__cpo4swapE - _ZN39_INTERNAL_da819d31_4_k_cu_0add1d58_65344cuda3std3__45__cpo4cendE)
_ZN39_INTERNAL_da819d31_4_k_cu_0add1d58_65344cuda3std3__45__cpo4cendE:
	.zero		1
	.type		_ZN39_INTERNAL_da819d31_4_k_cu_0add1d58_65344cuda3std6ranges3__45__cpo4swapE,@object
	.size		_ZN39_INTERNAL_da819d31_4_k_cu_0add1d58_65344cuda3std6ranges3__45__cpo4swapE,(.L_8 - _ZN39_INTERNAL_da819d31_4_k_cu_0add1d58_65344cuda3std6ranges3__45__cpo4swapE)
_ZN39_INTERNAL_da819d31_4_k_cu_0add1d58_65344cuda3std6ranges3__45__cpo4swapE:
	.zero		1
.L_8:


//--------------------- .nv.constant0._ZN7cutlass13device_kernelINS_4gemm6kernel13GemmUniversalIN4cute5tupleIJiiiiEEENS1_10collective13CollectiveMmaINS1_34MainloopSm90TmaGmmaWarpSpecializedILi7ENS5_IJNS4_1CILi2EEENSA_ILi1EEESC_EEENS1_35KernelTmaWarpSpecializedCooperativeEEENS5_IJNSA_ILi128EEENSA_ILi112EEESG_EEEaNS5_IJlSC_lEEEaSJ_NS4_8TiledMMAINS4_8MMA_AtomIJNS4_4SM904GMMA26MMA_64x16x32_S32S8S8_SS_TNEEEENS4_6LayoutISD_NS5_IJSC_NSA_ILi0EEESR_EEEEENS5_IJNS4_10UnderscoreESU_SU_EEEEENS4_13SM90_TMA_LOADENS4_14ComposedLayoutINS4_7SwizzleILi3ELi4ELi3EEENS4_18smem_ptr_flag_bitsILi8EEENSQ_INS5_IJNSA_ILi8EEESG_EEENS5_IJSG_SC_EEEEEEEvNS4_8identityENS4_23SM90_TMA_LOAD_MULTICASTES17_vS18_EENS_8epilogue10collective6detail29Sm90TmaWarpSpecializedAdapterINS1C_15DefaultEpilogueIaSJ_SJ_NS1B_6thread17LinearCombinationIaLi1EiiLNS1G_9ScaleType4KindE0ELNS_15FloatRoundStyleE2EaEENS1_15EpilogueDefaultEEEEEvvEEEEvNT_6ParamsE --------------------------
	.section	.nv.constant0._ZN7cutlass13device_kernelINS_4gemm6kernel13GemmUniversalIN4cute5tupleIJiiiiEEENS1_10collective13CollectiveMmaINS1_34MainloopSm90TmaGmmaWarpSpecializedILi7ENS5_IJNS4_1CILi2EEENSA_ILi1EEESC_EEENS1_35KernelTmaWarpSpecializedCooperativeEEENS5_IJNSA_ILi128EEENSA_ILi112EEESG_EEEaNS5_IJlSC_lEEEaSJ_NS4_8TiledMMAINS4_8MMA_AtomIJNS4_4SM904GMMA26MMA_64x16x32_S32S8S8_SS_TNEEEENS4_6LayoutISD_NS5_IJSC_NSA_ILi0EEESR_EEEEENS5_IJNS4_10UnderscoreESU_SU_EEEEENS4_13SM90_TMA_LOADENS4_14ComposedLayoutINS4_7SwizzleILi3ELi4ELi3EEENS4_18smem_ptr_flag_bitsILi8EEENSQ_INS5_IJNSA_ILi8EEESG_EEENS5_IJSG_SC_EEEEEEEvNS4_8identityENS4_23SM90_TMA_LOAD_MULTICASTES17_vS18_EENS_8epilogue10collective6detail29Sm90TmaWarpSpecializedAdapterINS1C_15DefaultEpilogueIaSJ_SJ_NS1B_6thread17LinearCombinationIaLi1EiiLNS1G_9ScaleType4KindE0ELNS_15FloatRoundStyleE2EaEENS1_15EpilogueDefaultEEEEEvvEEEEvNT_6ParamsE,"a",@progbits
	.sectionflags	@""
	.align	4
.nv.constant0._ZN7cutlass13device_kernelINS_4gemm6kernel13GemmUniversalIN4cute5tupleIJiiiiEEENS1_10collective13CollectiveMmaINS1_34MainloopSm90TmaGmmaWarpSpecializedILi7ENS5_IJNS4_1CILi2EEENSA_ILi1EEESC_EEENS1_35KernelTmaWarpSpecializedCooperativeEEENS5_IJNSA_ILi128EEENSA_ILi112EEESG_EEEaNS5_IJlSC_lEEEaSJ_NS4_8TiledMMAINS4_8MMA_AtomIJNS4_4SM904GMMA26MMA_64x16x32_S32S8S8_SS_TNEEEENS4_6LayoutISD_NS5_IJSC_NSA_ILi0EEESR_EEEEENS5_IJNS4_10UnderscoreESU_SU_EEEEENS4_13SM90_TMA_LOADENS4_14ComposedLayoutINS4_7SwizzleILi3ELi4ELi3EEENS4_18smem_ptr_flag_bitsILi8EEENSQ_INS5_IJNSA_ILi8EEESG_EEENS5_IJSG_SC_EEEEEEEvNS4_8identityENS4_23SM90_TMA_LOAD_MULTICASTES17_vS18_EENS_8epilogue10collective6detail29Sm90TmaWarpSpecializedAdapterINS1C_15DefaultEpilogueIaSJ_SJ_NS1B_6thread17LinearCombinationIaLi1EiiLNS1G_9ScaleType4KindE0ELNS_15FloatRoundStyleE2EaEENS1_15EpilogueDefaultEEEEEvvEEEEvNT_6ParamsE:
	.zero		1664


//--------------------- SYMBOLS --------------------------

	.type		.nv.reservedSmem.offset0,@object
	.size		.nv.reservedSmem.offset0,0x4
	.type		__assertfail,@function
